//
// Generated by NVIDIA NVVM Compiler
//
// Compiler Build ID: CL-36424714
// Cuda compilation tools, release 13.0, V13.0.88
// Based on NVVM 20.0.0
//

.version 9.0
.target sm_100
.address_size 64

	// .globl	_Z21inplace_divide_invertPfS_ii
.global .align 4 .b8 __cudart_i2opi_f[24] = {65, 144, 67, 60, 153, 149, 98, 219, 192, 221, 52, 245, 209, 87, 39, 252, 41, 21, 68, 78, 110, 131, 249, 162};

.visible .entry _Z21inplace_divide_invertPfS_ii(
	.param .u64 .ptr .align 1 _Z21inplace_divide_invertPfS_ii_param_0,
	.param .u64 .ptr .align 1 _Z21inplace_divide_invertPfS_ii_param_1,
	.param .u32 _Z21inplace_divide_invertPfS_ii_param_2,
	.param .u32 _Z21inplace_divide_invertPfS_ii_param_3
)
{
	.reg .pred 	%p<2>;
	.reg .b32 	%r<6>;
	.reg .b32 	%f<6>;
	.reg .b64 	%rd<8>;

	ld.param.u64 	%rd1, [_Z21inplace_divide_invertPfS_ii_param_0];
	ld.param.u64 	%rd2, [_Z21inplace_divide_invertPfS_ii_param_1];
	ld.param.u32 	%r2, [_Z21inplace_divide_invertPfS_ii_param_2];
	ld.param.u32 	%r3, [_Z21inplace_divide_invertPfS_ii_param_3];
	mov.u32 	%r4, %ctaid.x;
	mov.u32 	%r5, %tid.x;
	mad.lo.s32 	%r1, %r3, %r4, %r5;
	setp.ge.s32 	%p1, %r1, %r2;
	@%p1 bra 	$L__BB0_2;
	cvta.to.global.u64 	%rd3, %rd1;
	cvta.to.global.u64 	%rd4, %rd2;
	mul.wide.s32 	%rd5, %r1, 4;
	add.s64 	%rd6, %rd3, %rd5;
	ld.global.f32 	%f1, [%rd6];
	cvt.rn.f32.s32 	%f2, %r2;
	div.rn.f32 	%f3, %f1, %f2;
	st.global.f32 	[%rd6], %f3;
	add.s64 	%rd7, %rd4, %rd5;
	ld.global.f32 	%f4, [%rd7];
	div.rn.f32 	%f5, %f4, %f2;
	st.global.f32 	[%rd7], %f5;
$L__BB0_2:
	ret;

}
	// .globl	_Z14bitrev_reorderPfS_S_S_imi
.visible .entry _Z14bitrev_reorderPfS_S_S_imi(
	.param .u64 .ptr .align 1 _Z14bitrev_reorderPfS_S_S_imi_param_0,
	.param .u64 .ptr .align 1 _Z14bitrev_reorderPfS_S_S_imi_param_1,
	.param .u64 .ptr .align 1 _Z14bitrev_reorderPfS_S_S_imi_param_2,
	.param .u64 .ptr .align 1 _Z14bitrev_reorderPfS_S_S_imi_param_3,
	.param .u32 _Z14bitrev_reorderPfS_S_S_imi_param_4,
	.param .u64 _Z14bitrev_reorderPfS_S_S_imi_param_5,
	.param .u32 _Z14bitrev_reorderPfS_S_S_imi_param_6
)
{
	.reg .pred 	%p<3>;
	.reg .b32 	%r<10>;
	.reg .b32 	%f<3>;
	.reg .b64 	%rd<15>;

	ld.param.u64 	%rd1, [_Z14bitrev_reorderPfS_S_S_imi_param_0];
	ld.param.u64 	%rd2, [_Z14bitrev_reorderPfS_S_S_imi_param_1];
	ld.param.u64 	%rd3, [_Z14bitrev_reorderPfS_S_S_imi_param_2];
	ld.param.u64 	%rd4, [_Z14bitrev_reorderPfS_S_S_imi_param_3];
	ld.param.u32 	%r3, [_Z14bitrev_reorderPfS_S_S_imi_param_4];
	ld.param.u32 	%r5, [_Z14bitrev_reorderPfS_S_S_imi_param_5];
	ld.param.u32 	%r4, [_Z14bitrev_reorderPfS_S_S_imi_param_6];
	mov.u32 	%r6, %ctaid.x;
	mov.u32 	%r7, %tid.x;
	mad.lo.s32 	%r1, %r6, %r5, %r7;
	setp.ge.s32 	%p1, %r1, %r4;
	@%p1 bra 	$L__BB1_3;
	brev.b32 	%r8, %r1;
	sub.s32 	%r9, 32, %r3;
	shr.u32 	%r2, %r8, %r9;
	setp.ge.u32 	%p2, %r2, %r4;
	@%p2 bra 	$L__BB1_3;
	cvta.to.global.u64 	%rd5, %rd3;
	mul.wide.s32 	%rd6, %r1, 4;
	add.s64 	%rd7, %rd5, %rd6;
	ld.global.nc.f32 	%f1, [%rd7];
	cvta.to.global.u64 	%rd8, %rd1;
	mul.wide.u32 	%rd9, %r2, 4;
	add.s64 	%rd10, %rd8, %rd9;
	st.global.f32 	[%rd10], %f1;
	cvta.to.global.u64 	%rd11, %rd4;
	add.s64 	%rd12, %rd11, %rd6;
	ld.global.nc.f32 	%f2, [%rd12];
	cvta.to.global.u64 	%rd13, %rd2;
	add.s64 	%rd14, %rd13, %rd9;
	st.global.f32 	[%rd14], %f2;
$L__BB1_3:
	ret;

}
	// .globl	_Z11inplace_fftPfS_iiiib
.visible .entry _Z11inplace_fftPfS_iiiib(
	.param .u64 .ptr .align 1 _Z11inplace_fftPfS_iiiib_param_0,
	.param .u64 .ptr .align 1 _Z11inplace_fftPfS_iiiib_param_1,
	.param .u32 _Z11inplace_fftPfS_iiiib_param_2,
	.param .u32 _Z11inplace_fftPfS_iiiib_param_3,
	.param .u32 _Z11inplace_fftPfS_iiiib_param_4,
	.param .u32 _Z11inplace_fftPfS_iiiib_param_5,
	.param .u8 _Z11inplace_fftPfS_iiiib_param_6
)
{
	.local .align 4 .b8 	__local_depot2[28];
	.reg .b64 	%SP;
	.reg .b64 	%SPL;
	.reg .pred 	%p<21>;
	.reg .b16 	%rs<2>;
	.reg .b32 	%r<91>;
	.reg .b32 	%f<61>;
	.reg .b64 	%rd<49>;
	.reg .b64 	%fd<11>;

	mov.u64 	%SPL, __local_depot2;
	ld.param.u64 	%rd16, [_Z11inplace_fftPfS_iiiib_param_0];
	ld.param.u64 	%rd17, [_Z11inplace_fftPfS_iiiib_param_1];
	ld.param.u32 	%r32, [_Z11inplace_fftPfS_iiiib_param_2];
	ld.param.u32 	%r31, [_Z11inplace_fftPfS_iiiib_param_3];
	ld.param.u32 	%r33, [_Z11inplace_fftPfS_iiiib_param_4];
	ld.param.u32 	%r34, [_Z11inplace_fftPfS_iiiib_param_5];
	ld.param.s8 	%rs1, [_Z11inplace_fftPfS_iiiib_param_6];
	add.u64 	%rd1, %SPL, 0;
	mov.u32 	%r35, %ctaid.x;
	mov.u32 	%r36, %tid.x;
	mad.lo.s32 	%r1, %r34, %r35, %r36;
	add.s32 	%r2, %r1, %r32;
	shr.u32 	%r37, %r31, 31;
	add.s32 	%r38, %r31, %r37;
	shr.s32 	%r3, %r38, 1;
	add.s32 	%r39, %r2, %r3;
	setp.ge.s32 	%p1, %r39, %r33;
	setp.ge.s32 	%p2, %r1, %r3;
	or.pred  	%p3, %p2, %p1;
	@%p3 bra 	$L__BB2_18;
	cvt.rn.f64.s32 	%fd1, %r1;
	mul.f64 	%fd2, %fd1, 0d40191EB851EB851F;
	cvt.rn.f64.s32 	%fd3, %r31;
	setp.eq.s16 	%p4, %rs1, 0;
	neg.f64 	%fd4, %fd3;
	selp.f64 	%fd5, %fd4, %fd3, %p4;
	div.rn.f64 	%fd6, %fd2, %fd5;
	cvt.rn.f32.f64 	%f1, %fd6;
	mul.f32 	%f11, %f1, 0f3F22F983;
	cvt.rni.s32.f32 	%r90, %f11;
	cvt.rn.f32.s32 	%f12, %r90;
	fma.rn.f32 	%f13, %f12, 0fBFC90FDA, %f1;
	fma.rn.f32 	%f14, %f12, 0fB3A22168, %f13;
	fma.rn.f32 	%f60, %f12, 0fA7C234C5, %f14;
	abs.f32 	%f3, %f1;
	setp.ltu.f32 	%p5, %f3, 0f47CE4780;
	mov.u32 	%r86, %r90;
	mov.f32 	%f59, %f60;
	@%p5 bra 	$L__BB2_9;
	setp.neu.f32 	%p6, %f3, 0f7F800000;
	@%p6 bra 	$L__BB2_4;
	mov.f32 	%f17, 0f00000000;
	mul.rn.f32 	%f59, %f1, %f17;
	mov.b32 	%r86, 0;
	bra.uni 	$L__BB2_9;
$L__BB2_4:
	mov.b32 	%r5, %f1;
	shl.b32 	%r41, %r5, 8;
	or.b32  	%r6, %r41, -2147483648;
	mov.b64 	%rd45, 0;
	mov.b32 	%r83, 0;
	mov.u64 	%rd43, __cudart_i2opi_f;
	mov.u64 	%rd44, %rd1;
$L__BB2_5:
	.pragma "nounroll";
	ld.global.nc.u32 	%r42, [%rd43];
	mad.wide.u32 	%rd21, %r42, %r6, %rd45;
	shr.u64 	%rd45, %rd21, 32;
	st.local.u32 	[%rd44], %rd21;
	add.s32 	%r83, %r83, 1;
	add.s64 	%rd44, %rd44, 4;
	add.s64 	%rd43, %rd43, 4;
	setp.ne.s32 	%p7, %r83, 6;
	@%p7 bra 	$L__BB2_5;
	shr.u32 	%r43, %r5, 23;
	st.local.u32 	[%rd1+24], %rd45;
	and.b32  	%r9, %r43, 31;
	and.b32  	%r44, %r43, 224;
	add.s32 	%r45, %r44, -128;
	shr.u32 	%r46, %r45, 5;
	mul.wide.u32 	%rd22, %r46, 4;
	sub.s64 	%rd8, %rd1, %rd22;
	ld.local.u32 	%r84, [%rd8+24];
	ld.local.u32 	%r85, [%rd8+20];
	setp.eq.s32 	%p8, %r9, 0;
	@%p8 bra 	$L__BB2_8;
	shf.l.wrap.b32 	%r84, %r85, %r84, %r9;
	ld.local.u32 	%r47, [%rd8+16];
	shf.l.wrap.b32 	%r85, %r47, %r85, %r9;
$L__BB2_8:
	shr.u32 	%r48, %r84, 30;
	shf.l.wrap.b32 	%r49, %r85, %r84, 2;
	shl.b32 	%r50, %r85, 2;
	shr.u32 	%r51, %r49, 31;
	add.s32 	%r52, %r51, %r48;
	neg.s32 	%r53, %r52;
	setp.lt.s32 	%p9, %r5, 0;
	selp.b32 	%r86, %r53, %r52, %p9;
	xor.b32  	%r54, %r49, %r5;
	shr.s32 	%r55, %r49, 31;
	xor.b32  	%r56, %r55, %r49;
	xor.b32  	%r57, %r55, %r50;
	cvt.u64.u32 	%rd23, %r56;
	shl.b64 	%rd24, %rd23, 32;
	cvt.u64.u32 	%rd25, %r57;
	or.b64  	%rd26, %rd24, %rd25;
	cvt.rn.f64.s64 	%fd7, %rd26;
	mul.f64 	%fd8, %fd7, 0d3BF921FB54442D19;
	cvt.rn.f32.f64 	%f15, %fd8;
	neg.f32 	%f16, %f15;
	setp.lt.s32 	%p10, %r54, 0;
	selp.f32 	%f59, %f16, %f15, %p10;
$L__BB2_9:
	setp.ltu.f32 	%p11, %f3, 0f47CE4780;
	add.s32 	%r59, %r86, 1;
	mul.rn.f32 	%f18, %f59, %f59;
	and.b32  	%r60, %r86, 1;
	setp.eq.b32 	%p12, %r60, 1;
	selp.f32 	%f19, %f59, 0f3F800000, %p12;
	fma.rn.f32 	%f20, %f18, %f19, 0f00000000;
	fma.rn.f32 	%f21, %f18, 0f37CBAC00, 0fBAB607ED;
	selp.f32 	%f22, 0fB94D4153, %f21, %p12;
	selp.f32 	%f23, 0f3C0885E4, 0f3D2AAABB, %p12;
	fma.rn.f32 	%f24, %f22, %f18, %f23;
	selp.f32 	%f25, 0fBE2AAAA8, 0fBEFFFFFF, %p12;
	fma.rn.f32 	%f26, %f24, %f18, %f25;
	fma.rn.f32 	%f27, %f26, %f20, %f19;
	and.b32  	%r61, %r59, 2;
	setp.eq.s32 	%p13, %r61, 0;
	mov.f32 	%f28, 0f00000000;
	sub.f32 	%f29, %f28, %f27;
	selp.f32 	%f7, %f27, %f29, %p13;
	@%p11 bra 	$L__BB2_17;
	setp.neu.f32 	%p14, %f3, 0f7F800000;
	@%p14 bra 	$L__BB2_12;
	mov.f32 	%f32, 0f00000000;
	mul.rn.f32 	%f60, %f1, %f32;
	mov.b32 	%r90, 0;
	bra.uni 	$L__BB2_17;
$L__BB2_12:
	mov.b32 	%r18, %f1;
	shl.b32 	%r63, %r18, 8;
	or.b32  	%r19, %r63, -2147483648;
	mov.b64 	%rd48, 0;
	mov.b32 	%r87, 0;
	mov.u64 	%rd46, __cudart_i2opi_f;
	mov.u64 	%rd47, %rd1;
$L__BB2_13:
	.pragma "nounroll";
	ld.global.nc.u32 	%r64, [%rd46];
	mad.wide.u32 	%rd29, %r64, %r19, %rd48;
	shr.u64 	%rd48, %rd29, 32;
	st.local.u32 	[%rd47], %rd29;
	add.s32 	%r87, %r87, 1;
	add.s64 	%rd47, %rd47, 4;
	add.s64 	%rd46, %rd46, 4;
	setp.ne.s32 	%p15, %r87, 6;
	@%p15 bra 	$L__BB2_13;
	shr.u32 	%r65, %r18, 23;
	st.local.u32 	[%rd1+24], %rd48;
	and.b32  	%r22, %r65, 31;
	and.b32  	%r66, %r65, 224;
	add.s32 	%r67, %r66, -128;
	shr.u32 	%r68, %r67, 5;
	mul.wide.u32 	%rd30, %r68, 4;
	sub.s64 	%rd15, %rd1, %rd30;
	ld.local.u32 	%r88, [%rd15+24];
	ld.local.u32 	%r89, [%rd15+20];
	setp.eq.s32 	%p16, %r22, 0;
	@%p16 bra 	$L__BB2_16;
	shf.l.wrap.b32 	%r88, %r89, %r88, %r22;
	ld.local.u32 	%r69, [%rd15+16];
	shf.l.wrap.b32 	%r89, %r69, %r89, %r22;
$L__BB2_16:
	shr.u32 	%r70, %r88, 30;
	shf.l.wrap.b32 	%r71, %r89, %r88, 2;
	shl.b32 	%r72, %r89, 2;
	shr.u32 	%r73, %r71, 31;
	add.s32 	%r74, %r73, %r70;
	neg.s32 	%r75, %r74;
	setp.lt.s32 	%p17, %r18, 0;
	selp.b32 	%r90, %r75, %r74, %p17;
	xor.b32  	%r76, %r71, %r18;
	shr.s32 	%r77, %r71, 31;
	xor.b32  	%r78, %r77, %r71;
	xor.b32  	%r79, %r77, %r72;
	cvt.u64.u32 	%rd31, %r78;
	shl.b64 	%rd32, %rd31, 32;
	cvt.u64.u32 	%rd33, %r79;
	or.b64  	%rd34, %rd32, %rd33;
	cvt.rn.f64.s64 	%fd9, %rd34;
	mul.f64 	%fd10, %fd9, 0d3BF921FB54442D19;
	cvt.rn.f32.f64 	%f30, %fd10;
	neg.f32 	%f31, %f30;
	setp.lt.s32 	%p18, %r76, 0;
	selp.f32 	%f60, %f31, %f30, %p18;
$L__BB2_17:
	mul.rn.f32 	%f33, %f60, %f60;
	and.b32  	%r81, %r90, 1;
	setp.eq.b32 	%p19, %r81, 1;
	selp.f32 	%f34, 0f3F800000, %f60, %p19;
	fma.rn.f32 	%f35, %f33, %f34, 0f00000000;
	fma.rn.f32 	%f36, %f33, 0f37CBAC00, 0fBAB607ED;
	selp.f32 	%f37, %f36, 0fB94D4153, %p19;
	selp.f32 	%f38, 0f3D2AAABB, 0f3C0885E4, %p19;
	fma.rn.f32 	%f39, %f37, %f33, %f38;
	selp.f32 	%f40, 0fBEFFFFFF, 0fBE2AAAA8, %p19;
	fma.rn.f32 	%f41, %f39, %f33, %f40;
	fma.rn.f32 	%f42, %f41, %f35, %f34;
	and.b32  	%r82, %r90, 2;
	setp.eq.s32 	%p20, %r82, 0;
	mov.f32 	%f43, 0f00000000;
	sub.f32 	%f44, %f43, %f42;
	selp.f32 	%f45, %f42, %f44, %p20;
	cvta.to.global.u64 	%rd35, %rd16;
	mul.wide.s32 	%rd36, %r2, 4;
	add.s64 	%rd37, %rd35, %rd36;
	ld.global.f32 	%f46, [%rd37];
	cvta.to.global.u64 	%rd38, %rd17;
	add.s64 	%rd39, %rd38, %rd36;
	ld.global.f32 	%f47, [%rd39];
	mul.wide.s32 	%rd40, %r3, 4;
	add.s64 	%rd41, %rd37, %rd40;
	ld.global.f32 	%f48, [%rd41];
	mul.f32 	%f49, %f7, %f48;
	add.s64 	%rd42, %rd39, %rd40;
	ld.global.f32 	%f50, [%rd42];
	mul.f32 	%f51, %f50, %f45;
	sub.f32 	%f52, %f49, %f51;
	mul.f32 	%f53, %f48, %f45;
	fma.rn.f32 	%f54, %f7, %f50, %f53;
	add.f32 	%f55, %f46, %f52;
	st.global.f32 	[%rd37], %f55;
	add.f32 	%f56, %f47, %f54;
	st.global.f32 	[%rd39], %f56;
	sub.f32 	%f57, %f46, %f52;
	st.global.f32 	[%rd41], %f57;
	sub.f32 	%f58, %f47, %f54;
	st.global.f32 	[%rd42], %f58;
$L__BB2_18:
	ret;

}
	// .globl	_Z17inplace_fft_outerPfS_iiib
.visible .entry _Z17inplace_fft_outerPfS_iiib(
	.param .u64 .ptr .align 1 _Z17inplace_fft_outerPfS_iiib_param_0,
	.param .u64 .ptr .align 1 _Z17inplace_fft_outerPfS_iiib_param_1,
	.param .u32 _Z17inplace_fft_outerPfS_iiib_param_2,
	.param .u32 _Z17inplace_fft_outerPfS_iiib_param_3,
	.param .u32 _Z17inplace_fft_outerPfS_iiib_param_4,
	.param .u8 _Z17inplace_fft_outerPfS_iiib_param_5
)
{
	.local .align 4 .b8 	__local_depot3[28];
	.reg .b64 	%SP;
	.reg .b64 	%SPL;
	.reg .pred 	%p<21>;
	.reg .b16 	%rs<2>;
	.reg .b32 	%r<96>;
	.reg .b32 	%f<61>;
	.reg .b64 	%rd<48>;
	.reg .b64 	%fd<11>;

	mov.u64 	%SPL, __local_depot3;
	ld.param.u64 	%rd15, [_Z17inplace_fft_outerPfS_iiib_param_0];
	ld.param.u64 	%rd16, [_Z17inplace_fft_outerPfS_iiib_param_1];
	ld.param.u32 	%r34, [_Z17inplace_fft_outerPfS_iiib_param_2];
	ld.param.u32 	%r35, [_Z17inplace_fft_outerPfS_iiib_param_3];
	ld.param.u32 	%r36, [_Z17inplace_fft_outerPfS_iiib_param_4];
	ld.param.s8 	%rs1, [_Z17inplace_fft_outerPfS_iiib_param_5];
	add.u64 	%rd1, %SPL, 0;
	add.u64 	%rd2, %SPL, 0;
	mov.u32 	%r37, %ctaid.x;
	mov.u32 	%r38, %tid.x;
	mad.lo.s32 	%r1, %r36, %r37, %r38;
	shr.u32 	%r39, %r34, 31;
	add.s32 	%r40, %r34, %r39;
	shr.s32 	%r2, %r40, 1;
	setp.lt.s32 	%p1, %r34, 2;
	@%p1 bra 	$L__BB3_21;
	cvt.rn.f64.u32 	%fd2, %r34;
	setp.eq.s16 	%p2, %rs1, 0;
	neg.f64 	%fd3, %fd2;
	selp.f64 	%fd1, %fd3, %fd2, %p2;
	mul.lo.s32 	%r3, %r1, %r34;
	cvta.to.global.u64 	%rd3, %rd15;
	cvta.to.global.u64 	%rd4, %rd16;
	mov.b32 	%r87, 0;
$L__BB3_2:
	add.s32 	%r5, %r87, %r3;
	add.s32 	%r42, %r5, %r2;
	setp.ge.s32 	%p3, %r42, %r35;
	@%p3 bra 	$L__BB3_20;
	cvt.rn.f64.u32 	%fd4, %r87;
	mul.f64 	%fd5, %fd4, 0d40191EB851EB851F;
	div.rn.f64 	%fd6, %fd5, %fd1;
	cvt.rn.f32.f64 	%f1, %fd6;
	mul.f32 	%f11, %f1, 0f3F22F983;
	cvt.rni.s32.f32 	%r95, %f11;
	cvt.rn.f32.s32 	%f12, %r95;
	fma.rn.f32 	%f13, %f12, 0fBFC90FDA, %f1;
	fma.rn.f32 	%f14, %f12, 0fB3A22168, %f13;
	fma.rn.f32 	%f60, %f12, 0fA7C234C5, %f14;
	abs.f32 	%f3, %f1;
	setp.ltu.f32 	%p4, %f3, 0f47CE4780;
	mov.u32 	%r91, %r95;
	mov.f32 	%f59, %f60;
	@%p4 bra 	$L__BB3_11;
	setp.neu.f32 	%p5, %f3, 0f7F800000;
	@%p5 bra 	$L__BB3_6;
	mov.f32 	%f17, 0f00000000;
	mul.rn.f32 	%f59, %f1, %f17;
	mov.b32 	%r91, 0;
	bra.uni 	$L__BB3_11;
$L__BB3_6:
	mov.b32 	%r7, %f1;
	shl.b32 	%r44, %r7, 8;
	or.b32  	%r8, %r44, -2147483648;
	mov.b64 	%rd46, 0;
	mov.b32 	%r88, 0;
	mov.u64 	%rd44, __cudart_i2opi_f;
	mov.u64 	%rd45, %rd2;
$L__BB3_7:
	.pragma "nounroll";
	ld.global.nc.u32 	%r45, [%rd44];
	mad.wide.u32 	%rd21, %r45, %r8, %rd46;
	shr.u64 	%rd46, %rd21, 32;
	st.local.u32 	[%rd45], %rd21;
	add.s32 	%r88, %r88, 1;
	add.s64 	%rd45, %rd45, 4;
	add.s64 	%rd44, %rd44, 4;
	setp.ne.s32 	%p6, %r88, 6;
	@%p6 bra 	$L__BB3_7;
	shr.u32 	%r46, %r7, 23;
	st.local.u32 	[%rd2+24], %rd46;
	and.b32  	%r11, %r46, 31;
	and.b32  	%r47, %r46, 224;
	add.s32 	%r48, %r47, -128;
	shr.u32 	%r49, %r48, 5;
	mul.wide.u32 	%rd22, %r49, 4;
	sub.s64 	%rd11, %rd2, %rd22;
	ld.local.u32 	%r89, [%rd11+24];
	ld.local.u32 	%r90, [%rd11+20];
	setp.eq.s32 	%p7, %r11, 0;
	@%p7 bra 	$L__BB3_10;
	shf.l.wrap.b32 	%r89, %r90, %r89, %r11;
	ld.local.u32 	%r50, [%rd11+16];
	shf.l.wrap.b32 	%r90, %r50, %r90, %r11;
$L__BB3_10:
	shr.u32 	%r51, %r89, 30;
	shf.l.wrap.b32 	%r52, %r90, %r89, 2;
	shl.b32 	%r53, %r90, 2;
	shr.u32 	%r54, %r52, 31;
	add.s32 	%r55, %r54, %r51;
	neg.s32 	%r56, %r55;
	setp.lt.s32 	%p8, %r7, 0;
	selp.b32 	%r91, %r56, %r55, %p8;
	xor.b32  	%r57, %r52, %r7;
	shr.s32 	%r58, %r52, 31;
	xor.b32  	%r59, %r58, %r52;
	xor.b32  	%r60, %r58, %r53;
	cvt.u64.u32 	%rd23, %r59;
	shl.b64 	%rd24, %rd23, 32;
	cvt.u64.u32 	%rd25, %r60;
	or.b64  	%rd26, %rd24, %rd25;
	cvt.rn.f64.s64 	%fd7, %rd26;
	mul.f64 	%fd8, %fd7, 0d3BF921FB54442D19;
	cvt.rn.f32.f64 	%f15, %fd8;
	neg.f32 	%f16, %f15;
	setp.lt.s32 	%p9, %r57, 0;
	selp.f32 	%f59, %f16, %f15, %p9;
$L__BB3_11:
	setp.ltu.f32 	%p10, %f3, 0f47CE4780;
	add.s32 	%r62, %r91, 1;
	mul.rn.f32 	%f18, %f59, %f59;
	and.b32  	%r63, %r91, 1;
	setp.eq.b32 	%p11, %r63, 1;
	selp.f32 	%f19, %f59, 0f3F800000, %p11;
	fma.rn.f32 	%f20, %f18, %f19, 0f00000000;
	fma.rn.f32 	%f21, %f18, 0f37CBAC00, 0fBAB607ED;
	selp.f32 	%f22, 0fB94D4153, %f21, %p11;
	selp.f32 	%f23, 0f3C0885E4, 0f3D2AAABB, %p11;
	fma.rn.f32 	%f24, %f22, %f18, %f23;
	selp.f32 	%f25, 0fBE2AAAA8, 0fBEFFFFFF, %p11;
	fma.rn.f32 	%f26, %f24, %f18, %f25;
	fma.rn.f32 	%f27, %f26, %f20, %f19;
	and.b32  	%r64, %r62, 2;
	setp.eq.s32 	%p12, %r64, 0;
	mov.f32 	%f28, 0f00000000;
	sub.f32 	%f29, %f28, %f27;
	selp.f32 	%f7, %f27, %f29, %p12;
	@%p10 bra 	$L__BB3_19;
	setp.neu.f32 	%p13, %f3, 0f7F800000;
	@%p13 bra 	$L__BB3_14;
	mov.f32 	%f32, 0f00000000;
	mul.rn.f32 	%f60, %f1, %f32;
	mov.b32 	%r95, 0;
	bra.uni 	$L__BB3_19;
$L__BB3_14:
	mov.b32 	%r20, %f1;
	shl.b32 	%r66, %r20, 8;
	or.b32  	%r21, %r66, -2147483648;
	mov.b64 	%rd47, 0;
	mov.b32 	%r92, 0;
$L__BB3_15:
	.pragma "nounroll";
	mul.wide.u32 	%rd28, %r92, 4;
	mov.u64 	%rd29, __cudart_i2opi_f;
	add.s64 	%rd30, %rd29, %rd28;
	ld.global.nc.u32 	%r67, [%rd30];
	mad.wide.u32 	%rd31, %r67, %r21, %rd47;
	shr.u64 	%rd47, %rd31, 32;
	add.s64 	%rd32, %rd1, %rd28;
	st.local.u32 	[%rd32], %rd31;
	add.s32 	%r92, %r92, 1;
	setp.ne.s32 	%p14, %r92, 6;
	@%p14 bra 	$L__BB3_15;
	shr.u32 	%r68, %r20, 23;
	st.local.u32 	[%rd1+24], %rd47;
	and.b32  	%r24, %r68, 31;
	and.b32  	%r69, %r68, 224;
	add.s32 	%r70, %r69, -128;
	shr.u32 	%r71, %r70, 5;
	mul.wide.u32 	%rd33, %r71, 4;
	sub.s64 	%rd14, %rd1, %rd33;
	ld.local.u32 	%r93, [%rd14+24];
	ld.local.u32 	%r94, [%rd14+20];
	setp.eq.s32 	%p15, %r24, 0;
	@%p15 bra 	$L__BB3_18;
	shf.l.wrap.b32 	%r93, %r94, %r93, %r24;
	ld.local.u32 	%r72, [%rd14+16];
	shf.l.wrap.b32 	%r94, %r72, %r94, %r24;
$L__BB3_18:
	shr.u32 	%r73, %r93, 30;
	shf.l.wrap.b32 	%r74, %r94, %r93, 2;
	shl.b32 	%r75, %r94, 2;
	shr.u32 	%r76, %r74, 31;
	add.s32 	%r77, %r76, %r73;
	neg.s32 	%r78, %r77;
	setp.lt.s32 	%p16, %r20, 0;
	selp.b32 	%r95, %r78, %r77, %p16;
	xor.b32  	%r79, %r74, %r20;
	shr.s32 	%r80, %r74, 31;
	xor.b32  	%r81, %r80, %r74;
	xor.b32  	%r82, %r80, %r75;
	cvt.u64.u32 	%rd34, %r81;
	shl.b64 	%rd35, %rd34, 32;
	cvt.u64.u32 	%rd36, %r82;
	or.b64  	%rd37, %rd35, %rd36;
	cvt.rn.f64.s64 	%fd9, %rd37;
	mul.f64 	%fd10, %fd9, 0d3BF921FB54442D19;
	cvt.rn.f32.f64 	%f30, %fd10;
	neg.f32 	%f31, %f30;
	setp.lt.s32 	%p17, %r79, 0;
	selp.f32 	%f60, %f31, %f30, %p17;
$L__BB3_19:
	mul.rn.f32 	%f33, %f60, %f60;
	and.b32  	%r84, %r95, 1;
	setp.eq.b32 	%p18, %r84, 1;
	selp.f32 	%f34, 0f3F800000, %f60, %p18;
	fma.rn.f32 	%f35, %f33, %f34, 0f00000000;
	fma.rn.f32 	%f36, %f33, 0f37CBAC00, 0fBAB607ED;
	selp.f32 	%f37, %f36, 0fB94D4153, %p18;
	selp.f32 	%f38, 0f3D2AAABB, 0f3C0885E4, %p18;
	fma.rn.f32 	%f39, %f37, %f33, %f38;
	selp.f32 	%f40, 0fBEFFFFFF, 0fBE2AAAA8, %p18;
	fma.rn.f32 	%f41, %f39, %f33, %f40;
	fma.rn.f32 	%f42, %f41, %f35, %f34;
	and.b32  	%r85, %r95, 2;
	setp.eq.s32 	%p19, %r85, 0;
	mov.f32 	%f43, 0f00000000;
	sub.f32 	%f44, %f43, %f42;
	selp.f32 	%f45, %f42, %f44, %p19;
	mul.wide.s32 	%rd38, %r5, 4;
	add.s64 	%rd39, %rd3, %rd38;
	ld.global.f32 	%f46, [%rd39];
	add.s64 	%rd40, %rd4, %rd38;
	ld.global.f32 	%f47, [%rd40];
	shl.b32 	%r86, %r2, 2;
	cvt.u64.u32 	%rd41, %r86;
	add.s64 	%rd42, %rd39, %rd41;
	ld.global.f32 	%f48, [%rd42];
	mul.f32 	%f49, %f7, %f48;
	add.s64 	%rd43, %rd40, %rd41;
	ld.global.f32 	%f50, [%rd43];
	mul.f32 	%f51, %f50, %f45;
	sub.f32 	%f52, %f49, %f51;
	mul.f32 	%f53, %f48, %f45;
	fma.rn.f32 	%f54, %f7, %f50, %f53;
	add.f32 	%f55, %f46, %f52;
	st.global.f32 	[%rd39], %f55;
	add.f32 	%f56, %f47, %f54;
	st.global.f32 	[%rd40], %f56;
	sub.f32 	%f57, %f46, %f52;
	st.global.f32 	[%rd42], %f57;
	sub.f32 	%f58, %f47, %f54;
	st.global.f32 	[%rd43], %f58;
$L__BB3_20:
	add.s32 	%r87, %r87, 1;
	setp.ne.s32 	%p20, %r87, %r2;
	@%p20 bra 	$L__BB3_2;
$L__BB3_21:
	ret;

}


// ===== COMPILED SASS (sm_100) =====

	.target	sm_100

	.elftype	@"ET_EXEC"


//--------------------- .note.nv.tkinfo           --------------------------
	.section	.note.nv.tkinfo,"",@"SHT_NOTE"
	.sectionflags	@"SHF_NOTE_NV_TKINFO"
	.tkinfo
        /*0018*/ 	.word	0x00000002
        /*0030*/ 	.string	""
        /*0030*/ 	.string	"ptxas"
        /*0030*/ 	.string	"Cuda compilation tools, release 13.0, V13.0.88"
        /*0030*/ 	.string	"Build cuda_13.0.r13.0/compiler.36424714_0"
        /*0030*/ 	.string	"-arch sm_100 -m 64 "



//--------------------- .note.nv.cuinfo           --------------------------
	.section	.note.nv.cuinfo,"",@"SHT_NOTE"
	.sectionflags	@"SHF_NOTE_NV_CUINFO"
        /*0018*/ 	.short	0x0002
        /*001a*/ 	.short	0x0064
        /*001c*/ 	.short	0x0082
	.zero		2


//--------------------- .nv.info                  --------------------------
	.section	.nv.info,"",@"SHT_CUDA_INFO"
	.align	4


	//----- nvinfo : EIATTR_REGCOUNT
	.align		4
        /*0000*/ 	.byte	0x04, 0x2f
        /*0002*/ 	.short	(.L_2 - .L_1)
	.align		4
.L_1:
        /*0004*/ 	.word	index@(_Z21inplace_divide_invertPfS_ii)
        /*0008*/ 	.word	0x00000014


	//----- nvinfo : EIATTR_FRAME_SIZE
	.align		4
.L_2:
        /*000c*/ 	.byte	0x04, 0x11
        /*000e*/ 	.short	(.L_4 - .L_3)
	.align		4
.L_3:
        /*0010*/ 	.word	index@($__internal_2_$__cuda_sm3x_div_rn_noftz_f32_slowpath)
        /*0014*/ 	.word	0x00000000


	//----- nvinfo : EIATTR_FRAME_SIZE
	.align		4
.L_4:
        /*0018*/ 	.byte	0x04, 0x11
        /*001a*/ 	.short	(.L_6 - .L_5)
	.align		4
.L_5:
        /*001c*/ 	.word	index@(_Z21inplace_divide_invertPfS_ii)
        /*0020*/ 	.word	0x00000000


	//----- nvinfo : EIATTR_REGCOUNT
	.align		4
.L_6:
        /*0024*/ 	.byte	0x04, 0x2f
        /*0026*/ 	.short	(.L_8 - .L_7)
	.align		4
.L_7:
        /*0028*/ 	.word	index@(_Z14bitrev_reorderPfS_S_S_imi)
        /*002c*/ 	.word	0x0000000e


	//----- nvinfo : EIATTR_FRAME_SIZE
	.align		4
.L_8:
        /*0030*/ 	.byte	0x04, 0x11
        /*0032*/ 	.short	(.L_10 - .L_9)
	.align		4
.L_9:
        /*0034*/ 	.word	index@(_Z14bitrev_reorderPfS_S_S_imi)
        /*0038*/ 	.word	0x00000000


	//----- nvinfo : EIATTR_REGCOUNT
	.align		4
.L_10:
        /*003c*/ 	.byte	0x04, 0x2f
        /*003e*/ 	.short	(.L_12 - .L_11)
	.align		4
.L_11:
        /*0040*/ 	.word	index@(_Z11inplace_fftPfS_iiiib)
        /*0044*/ 	.word	0x0000001a


	//----- nvinfo : EIATTR_FRAME_SIZE
	.align		4
.L_12:
        /*0048*/ 	.byte	0x04, 0x11
        /*004a*/ 	.short	(.L_14 - .L_13)
	.align		4
.L_13:
        /*004c*/ 	.word	index@($__internal_1_$__cuda_sm20_div_rn_f64_full)
        /*0050*/ 	.word	0x00000020


	//----- nvinfo : EIATTR_FRAME_SIZE
	.align		4
.L_14:
        /*0054*/ 	.byte	0x04, 0x11
        /*0056*/ 	.short	(.L_16 - .L_15)
	.align		4
.L_15:
        /*0058*/ 	.word	index@(_Z11inplace_fftPfS_iiiib)
        /*005c*/ 	.word	0x00000020


	//----- nvinfo : EIATTR_REGCOUNT
	.align		4
.L_16:
        /*0060*/ 	.byte	0x04, 0x2f
        /*0062*/ 	.short	(.L_18 - .L_17)
	.align		4
.L_17:
        /*0064*/ 	.word	index@(_Z17inplace_fft_outerPfS_iiib)
        /*0068*/ 	.word	0x0000001b


	//----- nvinfo : EIATTR_FRAME_SIZE
	.align		4
.L_18:
        /*006c*/ 	.byte	0x04, 0x11
        /*006e*/ 	.short	(.L_20 - .L_19)
	.align		4
.L_19:
        /*0070*/ 	.word	index@($__internal_0_$__cuda_sm20_div_rn_f64_full)
        /*0074*/ 	.word	0x00000020


	//----- nvinfo : EIATTR_FRAME_SIZE
	.align		4
.L_20:
        /*0078*/ 	.byte	0x04, 0x11
        /*007a*/ 	.short	(.L_22 - .L_21)
	.align		4
.L_21:
        /*007c*/ 	.word	index@(_Z17inplace_fft_outerPfS_iiib)
        /*0080*/ 	.word	0x00000020


	//----- nvinfo : EIATTR_MIN_STACK_SIZE
	.align		4
.L_22:
        /*0084*/ 	.byte	0x04, 0x12
        /*0086*/ 	.short	(.L_24 - .L_23)
	.align		4
.L_23:
        /*0088*/ 	.word	index@(_Z17inplace_fft_outerPfS_iiib)
        /*008c*/ 	.word	0x00000020


	//----- nvinfo : EIATTR_MIN_STACK_SIZE
	.align		4
.L_24:
        /*0090*/ 	.byte	0x04, 0x12
        /*0092*/ 	.short	(.L_26 - .L_25)
	.align		4
.L_25:
        /*0094*/ 	.word	index@(_Z11inplace_fftPfS_iiiib)
        /*0098*/ 	.word	0x00000020


	//----- nvinfo : EIATTR_MIN_STACK_SIZE
	.align		4
.L_26:
        /*009c*/ 	.byte	0x04, 0x12
        /*009e*/ 	.short	(.L_28 - .L_27)
	.align		4
.L_27:
        /*00a0*/ 	.word	index@(_Z14bitrev_reorderPfS_S_S_imi)
        /*00a4*/ 	.word	0x00000000


	//----- nvinfo : EIATTR_MIN_STACK_SIZE
	.align		4
.L_28:
        /*00a8*/ 	.byte	0x04, 0x12
        /*00aa*/ 	.short	(.L_30 - .L_29)
	.align		4
.L_29:
        /*00ac*/ 	.word	index@(_Z21inplace_divide_invertPfS_ii)
        /*00b0*/ 	.word	0x00000000
.L_30:


//--------------------- .nv.compat                --------------------------
	.section	.nv.compat,"",@"SHT_CUDA_COMPAT_INFO"
	.align	4
        /*0000*/ 	.byte	0x02, 0x09, 0x00, 0x00, 0x02, 0x02, 0x01, 0x00, 0x02, 0x05, 0x05, 0x00, 0x03, 0x07, 0x01, 0x01
        /*0010*/ 	.byte	0x02, 0x03, 0x00, 0x00, 0x02, 0x06, 0x01, 0x00, 0x04, 0x0b, 0x08, 0x00, 0x01, 0x00, 0x00, 0x00
        /*0020*/ 	.byte	0x00, 0x00, 0x00, 0x00


//--------------------- .nv.info._Z17inplace_fft_outerPfS_iiib --------------------------
	.section	.nv.info._Z17inplace_fft_outerPfS_iiib,"",@"SHT_CUDA_INFO"
	.sectionflags	@""
	.align	4


	//----- nvinfo : EIATTR_CUDA_API_VERSION
	.align		4
        /*0000*/ 	.byte	0x04, 0x37
        /*0002*/ 	.short	(.L_32 - .L_31)
.L_31:
        /*0004*/ 	.word	0x00000082


	//----- nvinfo : EIATTR_KPARAM_INFO
	.align		4
.L_32:
        /*0008*/ 	.byte	0x04, 0x17
        /*000a*/ 	.short	(.L_34 - .L_33)
.L_33:
        /*000c*/ 	.word	0x00000000
        /*0010*/ 	.short	0x0005
        /*0012*/ 	.short	0x001c
        /*0014*/ 	.byte	0x00, 0xf0, 0x05, 0x00


	//----- nvinfo : EIATTR_KPARAM_INFO
	.align		4
.L_34:
        /*0018*/ 	.byte	0x04, 0x17
        /*001a*/ 	.short	(.L_36 - .L_35)
.L_35:
        /*001c*/ 	.word	0x00000000
        /*0020*/ 	.short	0x0004
        /*0022*/ 	.short	0x0018
        /*0024*/ 	.byte	0x00, 0xf0, 0x11, 0x00


	//----- nvinfo : EIATTR_KPARAM_INFO
	.align		4
.L_36:
        /*0028*/ 	.byte	0x04, 0x17
        /*002a*/ 	.short	(.L_38 - .L_37)
.L_37:
        /*002c*/ 	.word	0x00000000
        /*0030*/ 	.short	0x0003
        /*0032*/ 	.short	0x0014
        /*0034*/ 	.byte	0x00, 0xf0, 0x11, 0x00


	//----- nvinfo : EIATTR_KPARAM_INFO
	.align		4
.L_38:
        /*0038*/ 	.byte	0x04, 0x17
        /*003a*/ 	.short	(.L_40 - .L_39)
.L_39:
        /*003c*/ 	.word	0x00000000
        /*0040*/ 	.short	0x0002
        /*0042*/ 	.short	0x0010
        /*0044*/ 	.byte	0x00, 0xf0, 0x11, 0x00


	//----- nvinfo : EIATTR_KPARAM_INFO
	.align		4
.L_40:
        /*0048*/ 	.byte	0x04, 0x17
        /*004a*/ 	.short	(.L_42 - .L_41)
.L_41:
        /*004c*/ 	.word	0x00000000
        /*0050*/ 	.short	0x0001
        /*0052*/ 	.short	0x0008
        /*0054*/ 	.byte	0x00, 0xf5, 0x21, 0x00


	//----- nvinfo : EIATTR_KPARAM_INFO
	.align		4
.L_42:
        /*0058*/ 	.byte	0x04, 0x17
        /*005a*/ 	.short	(.L_44 - .L_43)
.L_43:
        /*005c*/ 	.word	0x00000000
        /*0060*/ 	.short	0x0000
        /*0062*/ 	.short	0x0000
        /*0064*/ 	.byte	0x00, 0xf5, 0x21, 0x00


	//----- nvinfo : EIATTR_SPARSE_MMA_MASK
	.align		4
.L_44:
        /*0068*/ 	.byte	0x03, 0x50
        /*006a*/ 	.short	0x0000


	//----- nvinfo : EIATTR_MAXREG_COUNT
	.align		4
        /*006c*/ 	.byte	0x03, 0x1b
        /*006e*/ 	.short	0x00ff


	//----- nvinfo : EIATTR_MERCURY_ISA_VERSION
	.align		4
        /*0070*/ 	.byte	0x03, 0x5f
        /*0072*/ 	.short	0x0101


	//----- nvinfo : EIATTR_VRC_CTA_INIT_COUNT
	.align		4
        /*0074*/ 	.byte	0x02, 0x4a
	.zero		1
	.zero		1


	//----- nvinfo : EIATTR_EXIT_INSTR_OFFSETS
	.align		4
        /*0078*/ 	.byte	0x04, 0x1c
        /*007a*/ 	.short	(.L_46 - .L_45)


	//   ....[0]....
.L_45:
        /*007c*/ 	.word	0x00000060


	//   ....[1]....
        /*0080*/ 	.word	0x00000e80


	//----- nvinfo : EIATTR_CRS_STACK_SIZE
	.align		4
.L_46:
        /*0084*/ 	.byte	0x04, 0x1e
        /*0086*/ 	.short	(.L_48 - .L_47)
.L_47:
        /*0088*/ 	.word	0x00000000


	//----- nvinfo : EIATTR_CBANK_PARAM_SIZE
	.align		4
.L_48:
        /*008c*/ 	.byte	0x03, 0x19
        /*008e*/ 	.short	0x001d


	//----- nvinfo : EIATTR_PARAM_CBANK
	.align		4
        /*0090*/ 	.byte	0x04, 0x0a
        /*0092*/ 	.short	(.L_50 - .L_49)
	.align		4
.L_49:
        /*0094*/ 	.word	index@(.nv.constant0._Z17inplace_fft_outerPfS_iiib)
        /*0098*/ 	.short	0x0380
        /*009a*/ 	.short	0x001d


	//----- nvinfo : EIATTR_SW_WAR
	.align		4
.L_50:
        /*009c*/ 	.byte	0x04, 0x36
        /*009e*/ 	.short	(.L_52 - .L_51)
.L_51:
        /*00a0*/ 	.word	0x00000008
.L_52:


//--------------------- .nv.info._Z11inplace_fftPfS_iiiib --------------------------
	.section	.nv.info._Z11inplace_fftPfS_iiiib,"",@"SHT_CUDA_INFO"
	.sectionflags	@""
	.align	4


	//----- nvinfo : EIATTR_CUDA_API_VERSION
	.align		4
        /*0000*/ 	.byte	0x04, 0x37
        /*0002*/ 	.short	(.L_54 - .L_53)
.L_53:
        /*0004*/ 	.word	0x00000082


	//----- nvinfo : EIATTR_KPARAM_INFO
	.align		4
.L_54:
        /*0008*/ 	.byte	0x04, 0x17
        /*000a*/ 	.short	(.L_56 - .L_55)
.L_55:
        /*000c*/ 	.word	0x00000000
        /*0010*/ 	.short	0x0006
        /*0012*/ 	.short	0x0020
        /*0014*/ 	.byte	0x00, 0xf0, 0x05, 0x00


	//----- nvinfo : EIATTR_KPARAM_INFO
	.align		4
.L_56:
        /*0018*/ 	.byte	0x04, 0x17
        /*001a*/ 	.short	(.L_58 - .L_57)
.L_57:
        /*001c*/ 	.word	0x00000000
        /*0020*/ 	.short	0x0005
        /*0022*/ 	.short	0x001c
        /*0024*/ 	.byte	0x00, 0xf0, 0x11, 0x00


	//----- nvinfo : EIATTR_KPARAM_INFO
	.align		4
.L_58:
        /*0028*/ 	.byte	0x04, 0x17
        /*002a*/ 	.short	(.L_60 - .L_59)
.L_59:
        /*002c*/ 	.word	0x00000000
        /*0030*/ 	.short	0x0004
        /*0032*/ 	.short	0x0018
        /*0034*/ 	.byte	0x00, 0xf0, 0x11, 0x00


	//----- nvinfo : EIATTR_KPARAM_INFO
	.align		4
.L_60:
        /*0038*/ 	.byte	0x04, 0x17
        /*003a*/ 	.short	(.L_62 - .L_61)
.L_61:
        /*003c*/ 	.word	0x00000000
        /*0040*/ 	.short	0x0003
        /*0042*/ 	.short	0x0014
        /*0044*/ 	.byte	0x00, 0xf0, 0x11, 0x00


	//----- nvinfo : EIATTR_KPARAM_INFO
	.align		4
.L_62:
        /*0048*/ 	.byte	0x04, 0x17
        /*004a*/ 	.short	(.L_64 - .L_63)
.L_63:
        /*004c*/ 	.word	0x00000000
        /*0050*/ 	.short	0x0002
        /*0052*/ 	.short	0x0010
        /*0054*/ 	.byte	0x00, 0xf0, 0x11, 0x00


	//----- nvinfo : EIATTR_KPARAM_INFO
	.align		4
.L_64:
        /*0058*/ 	.byte	0x04, 0x17
        /*005a*/ 	.short	(.L_66 - .L_65)
.L_65:
        /*005c*/ 	.word	0x00000000
        /*0060*/ 	.short	0x0001
        /*0062*/ 	.short	0x0008
        /*0064*/ 	.byte	0x00, 0xf5, 0x21, 0x00


	//----- nvinfo : EIATTR_KPARAM_INFO
	.align		4
.L_66:
        /*0068*/ 	.byte	0x04, 0x17
        /*006a*/ 	.short	(.L_68 - .L_67)
.L_67:
        /*006c*/ 	.word	0x00000000
        /*0070*/ 	.short	0x0000
        /*0072*/ 	.short	0x0000
        /*0074*/ 	.byte	0x00, 0xf5, 0x21, 0x00


	//----- nvinfo : EIATTR_SPARSE_MMA_MASK
	.align		4
.L_68:
        /*0078*/ 	.byte	0x03, 0x50
        /*007a*/ 	.short	0x0000


	//----- nvinfo : EIATTR_MAXREG_COUNT
	.align		4
        /*007c*/ 	.byte	0x03, 0x1b
        /*007e*/ 	.short	0x00ff


	//----- nvinfo : EIATTR_MERCURY_ISA_VERSION
	.align		4
        /*0080*/ 	.byte	0x03, 0x5f
        /*0082*/ 	.short	0x0101


	//----- nvinfo : EIATTR_VRC_CTA_INIT_COUNT
	.align		4
        /*0084*/ 	.byte	0x02, 0x4a
	.zero		1
	.zero		1


	//----- nvinfo : EIATTR_EXIT_INSTR_OFFSETS
	.align		4
        /*0088*/ 	.byte	0x04, 0x1c
        /*008a*/ 	.short	(.L_70 - .L_69)


	//   ....[0]....
.L_69:
        /*008c*/ 	.word	0x000000d0


	//   ....[1]....
        /*0090*/ 	.word	0x00000e50


	//----- nvinfo : EIATTR_CRS_STACK_SIZE
	.align		4
.L_70:
        /*0094*/ 	.byte	0x04, 0x1e
        /*0096*/ 	.short	(.L_72 - .L_71)
.L_71:
        /*0098*/ 	.word	0x00000000


	//----- nvinfo : EIATTR_CBANK_PARAM_SIZE
	.align		4
.L_72:
        /*009c*/ 	.byte	0x03, 0x19
        /*009e*/ 	.short	0x0021


	//----- nvinfo : EIATTR_PARAM_CBANK
	.align		4
        /*00a0*/ 	.byte	0x04, 0x0a
        /*00a2*/ 	.short	(.L_74 - .L_73)
	.align		4
.L_73:
        /*00a4*/ 	.word	index@(.nv.constant0._Z11inplace_fftPfS_iiiib)
        /*00a8*/ 	.short	0x0380
        /*00aa*/ 	.short	0x0021


	//----- nvinfo : EIATTR_SW_WAR
	.align		4
.L_74:
        /*00ac*/ 	.byte	0x04, 0x36
        /*00ae*/ 	.short	(.L_76 - .L_75)
.L_75:
        /*00b0*/ 	.word	0x00000008
.L_76:


//--------------------- .nv.info._Z14bitrev_reorderPfS_S_S_imi --------------------------
	.section	.nv.info._Z14bitrev_reorderPfS_S_S_imi,"",@"SHT_CUDA_INFO"
	.sectionflags	@""
	.align	4


	//----- nvinfo : EIATTR_CUDA_API_VERSION
	.align		4
        /*0000*/ 	.byte	0x04, 0x37
        /*0002*/ 	.short	(.L_78 - .L_77)
.L_77:
        /*0004*/ 	.word	0x00000082


	//----- nvinfo : EIATTR_KPARAM_INFO
	.align		4
.L_78:
        /*0008*/ 	.byte	0x04, 0x17
        /*000a*/ 	.short	(.L_80 - .L_79)
.L_79:
        /*000c*/ 	.word	0x00000000
        /*0010*/ 	.short	0x0006
        /*0012*/ 	.short	0x0030
        /*0014*/ 	.byte	0x00, 0xf0, 0x11, 0x00


	//----- nvinfo : EIATTR_KPARAM_INFO
	.align		4
.L_80:
        /*0018*/ 	.byte	0x04, 0x17
        /*001a*/ 	.short	(.L_82 - .L_81)
.L_81:
        /*001c*/ 	.word	0x00000000
        /*0020*/ 	.short	0x0005
        /*0022*/ 	.short	0x0028
        /*0024*/ 	.byte	0x00, 0xf0, 0x21, 0x00


	//----- nvinfo : EIATTR_KPARAM_INFO
	.align		4
.L_82:
        /*0028*/ 	.byte	0x04, 0x17
        /*002a*/ 	.short	(.L_84 - .L_83)
.L_83:
        /*002c*/ 	.word	0x00000000
        /*0030*/ 	.short	0x0004
        /*0032*/ 	.short	0x0020
        /*0034*/ 	.byte	0x00, 0xf0, 0x11, 0x00


	//----- nvinfo : EIATTR_KPARAM_INFO
	.align		4
.L_84:
        /*0038*/ 	.byte	0x04, 0x17
        /*003a*/ 	.short	(.L_86 - .L_85)
.L_85:
        /*003c*/ 	.word	0x00000000
        /*0040*/ 	.short	0x0003
        /*0042*/ 	.short	0x0018
        /*0044*/ 	.byte	0x00, 0xf5, 0x21, 0x00


	//----- nvinfo : EIATTR_KPARAM_INFO
	.align		4
.L_86:
        /*0048*/ 	.byte	0x04, 0x17
        /*004a*/ 	.short	(.L_88 - .L_87)
.L_87:
        /*004c*/ 	.word	0x00000000
        /*0050*/ 	.short	0x0002
        /*0052*/ 	.short	0x0010
        /*0054*/ 	.byte	0x00, 0xf5, 0x21, 0x00


	//----- nvinfo : EIATTR_KPARAM_INFO
	.align		4
.L_88:
        /*0058*/ 	.byte	0x04, 0x17
        /*005a*/ 	.short	(.L_90 - .L_89)
.L_89:
        /*005c*/ 	.word	0x00000000
        /*0060*/ 	.short	0x0001
        /*0062*/ 	.short	0x0008
        /*0064*/ 	.byte	0x00, 0xf5, 0x21, 0x00


	//----- nvinfo : EIATTR_KPARAM_INFO
	.align		4
.L_90:
        /*0068*/ 	.byte	0x04, 0x17
        /*006a*/ 	.short	(.L_92 - .L_91)
.L_91:
        /*006c*/ 	.word	0x00000000
        /*0070*/ 	.short	0x0000
        /*0072*/ 	.short	0x0000
        /*0074*/ 	.byte	0x00, 0xf5, 0x21, 0x00


	//----- nvinfo : EIATTR_SPARSE_MMA_MASK
	.align		4
.L_92:
        /*0078*/ 	.byte	0x03, 0x50
        /*007a*/ 	.short	0x0000


	//----- nvinfo : EIATTR_MAXREG_COUNT
	.align		4
        /*007c*/ 	.byte	0x03, 0x1b
        /*007e*/ 	.short	0x00ff


	//----- nvinfo : EIATTR_MERCURY_ISA_VERSION
	.align		4
        /*0080*/ 	.byte	0x03, 0x5f
        /*0082*/ 	.short	0x0101


	//----- nvinfo : EIATTR_VRC_CTA_INIT_COUNT
	.align		4
        /*0084*/ 	.byte	0x02, 0x4a
	.zero		1
	.zero		1


	//----- nvinfo : EIATTR_EXIT_INSTR_OFFSETS
	.align		4
        /*0088*/ 	.byte	0x04, 0x1c
        /*008a*/ 	.short	(.L_94 - .L_93)


	//   ....[0]....
.L_93:
        /*008c*/ 	.word	0x00000070


	//   ....[1]....
        /*0090*/ 	.word	0x000000d0


	//   ....[2]....
        /*0094*/ 	.word	0x000001b0


	//----- nvinfo : EIATTR_CBANK_PARAM_SIZE
	.align		4
.L_94:
        /*0098*/ 	.byte	0x03, 0x19
        /*009a*/ 	.short	0x0034


	//----- nvinfo : EIATTR_PARAM_CBANK
	.align		4
        /*009c*/ 	.byte	0x04, 0x0a
        /*009e*/ 	.short	(.L_96 - .L_95)
	.align		4
.L_95:
        /*00a0*/ 	.word	index@(.nv.constant0._Z14bitrev_reorderPfS_S_S_imi)
        /*00a4*/ 	.short	0x0380
        /*00a6*/ 	.short	0x0034


	//----- nvinfo : EIATTR_SW_WAR
	.align		4
.L_96:
        /*00a8*/ 	.byte	0x04, 0x36
        /*00aa*/ 	.short	(.L_98 - .L_97)
.L_97:
        /*00ac*/ 	.word	0x00000008
.L_98:


//--------------------- .nv.info._Z21inplace_divide_invertPfS_ii --------------------------
	.section	.nv.info._Z21inplace_divide_invertPfS_ii,"",@"SHT_CUDA_INFO"
	.sectionflags	@""
	.align	4


	//----- nvinfo : EIATTR_CUDA_API_VERSION
	.align		4
        /*0000*/ 	.byte	0x04, 0x37
        /*0002*/ 	.short	(.L_100 - .L_99)
.L_99:
        /*0004*/ 	.word	0x00000082


	//----- nvinfo : EIATTR_KPARAM_INFO
	.align		4
.L_100:
        /*0008*/ 	.byte	0x04, 0x17
        /*000a*/ 	.short	(.L_102 - .L_101)
.L_101:
        /*000c*/ 	.word	0x00000000
        /*0010*/ 	.short	0x0003
        /*0012*/ 	.short	0x0014
        /*0014*/ 	.byte	0x00, 0xf0, 0x11, 0x00


	//----- nvinfo : EIATTR_KPARAM_INFO
	.align		4
.L_102:
        /*0018*/ 	.byte	0x04, 0x17
        /*001a*/ 	.short	(.L_104 - .L_103)
.L_103:
        /*001c*/ 	.word	0x00000000
        /*0020*/ 	.short	0x0002
        /*0022*/ 	.short	0x0010
        /*0024*/ 	.byte	0x00, 0xf0, 0x11, 0x00


	//----- nvinfo : EIATTR_KPARAM_INFO
	.align		4
.L_104:
        /*0028*/ 	.byte	0x04, 0x17
        /*002a*/ 	.short	(.L_106 - .L_105)
.L_105:
        /*002c*/ 	.word	0x00000000
        /*0030*/ 	.short	0x0001
        /*0032*/ 	.short	0x0008
        /*0034*/ 	.byte	0x00, 0xf5, 0x21, 0x00


	//----- nvinfo : EIATTR_KPARAM_INFO
	.align		4
.L_106:
        /*0038*/ 	.byte	0x04, 0x17
        /*003a*/ 	.short	(.L_108 - .L_107)
.L_107:
        /*003c*/ 	.word	0x00000000
        /*0040*/ 	.short	0x0000
        /*0042*/ 	.short	0x0000
        /*0044*/ 	.byte	0x00, 0xf5, 0x21, 0x00


	//----- nvinfo : EIATTR_SPARSE_MMA_MASK
	.align		4
.L_108:
        /*0048*/ 	.byte	0x03, 0x50
        /*004a*/ 	.short	0x0000


	//----- nvinfo : EIATTR_MAXREG_COUNT
	.align		4
        /*004c*/ 	.byte	0x03, 0x1b
        /*004e*/ 	.short	0x00ff


	//----- nvinfo : EIATTR_MERCURY_ISA_VERSION
	.align		4
        /*0050*/ 	.byte	0x03, 0x5f
        /*0052*/ 	.short	0x0101


	//----- nvinfo : EIATTR_VRC_CTA_INIT_COUNT
	.align		4
        /*0054*/ 	.byte	0x02, 0x4a
	.zero		1
	.zero		1


	//----- nvinfo : EIATTR_EXIT_INSTR_OFFSETS
	.align		4
        /*0058*/ 	.byte	0x04, 0x1c
        /*005a*/ 	.short	(.L_110 - .L_109)


	//   ....[0]....
.L_109:
        /*005c*/ 	.word	0x00000060


	//   ....[1]....
        /*0060*/ 	.word	0x000002c0


	//----- nvinfo : EIATTR_CRS_STACK_SIZE
	.align		4
.L_110:
        /*0064*/ 	.byte	0x04, 0x1e
        /*0066*/ 	.short	(.L_112 - .L_111)
.L_111:
        /*0068*/ 	.word	0x00000000


	//----- nvinfo : EIATTR_CBANK_PARAM_SIZE
	.align		4
.L_112:
        /*006c*/ 	.byte	0x03, 0x19
        /*006e*/ 	.short	0x0018


	//----- nvinfo : EIATTR_PARAM_CBANK
	.align		4
        /*0070*/ 	.byte	0x04, 0x0a
        /*0072*/ 	.short	(.L_114 - .L_113)
	.align		4
.L_113:
        /*0074*/ 	.word	index@(.nv.constant0._Z21inplace_divide_invertPfS_ii)
        /*0078*/ 	.short	0x0380
        /*007a*/ 	.short	0x0018


	//----- nvinfo : EIATTR_SW_WAR
	.align		4
.L_114:
        /*007c*/ 	.byte	0x04, 0x36
        /*007e*/ 	.short	(.L_116 - .L_115)
.L_115:
        /*0080*/ 	.word	0x00000008
.L_116:


//--------------------- .nv.callgraph             --------------------------
	.section	.nv.callgraph,"",@"SHT_CUDA_CALLGRAPH"
	.align	4
	.sectionentsize	8
	.align		4
        /*0000*/ 	.word	0x00000000
	.align		4
        /*0004*/ 	.word	0xffffffff
	.align		4
        /*0008*/ 	.word	0x00000000
	.align		4
        /*000c*/ 	.word	0xfffffffe
	.align		4
        /*0010*/ 	.word	0x00000000
	.align		4
        /*0014*/ 	.word	0xfffffffd
	.align		4
        /*0018*/ 	.word	0x00000000
	.align		4
        /*001c*/ 	.word	0xfffffffc


//--------------------- .nv.constant4             --------------------------
	.section	.nv.constant4,"a",@progbits
	.align	8
	.align		8
.nv.constant4:
        /*0000*/ 	.dword	__cudart_i2opi_f


//--------------------- .text._Z17inplace_fft_outerPfS_iiib --------------------------
	.section	.text._Z17inplace_fft_outerPfS_iiib,"ax",@progbits
	.align	128
        .global         _Z17inplace_fft_outerPfS_iiib
        .type           _Z17inplace_fft_outerPfS_iiib,@function
        .size           _Z17inplace_fft_outerPfS_iiib,(.L_x_47 - _Z17inplace_fft_outerPfS_iiib)
        .other          _Z17inplace_fft_outerPfS_iiib,@"STO_CUDA_ENTRY STV_DEFAULT"
_Z17inplace_fft_outerPfS_iiib:
.text._Z17inplace_fft_outerPfS_iiib:
[----:B------:R-:W0:Y:S08]  /*0000*/  LDC R1, c[0x0][0x37c] ;  /* 0x0000df00ff017b82 */ /* 0x000e300000000800 */
[----:B------:R-:W1:Y:S01]  /*0010*/  LDC R8, c[0x0][0x390] ;  /* 0x0000e400ff087b82 */ /* 0x000e620000000800 */
[----:B------:R-:W2:Y:S01]  /*0020*/  S2R R9, SR_TID.X ;  /* 0x0000000000097919 */ /* 0x000ea20000002100 */
[----:B0-----:R-:W-:-:S06]  /*0030*/  VIADD R1, R1, 0xffffffe0 ;  /* 0xffffffe001017836 */ /* 0x001fcc0000000000 */
[----:B------:R-:W0:Y:S01]  /*0040*/  S2UR UR5, SR_CTAID.X ;  /* 0x00000000000579c3 */ /* 0x000e220000002500 */
[----:B-1----:R-:W-:-:S13]  /*0050*/  ISETP.GE.AND P0, PT, R8, 0x2, PT ;  /* 0x000000020800780c */ /* 0x002fda0003f06270 */
[----:B0-2---:R-:W-:Y:S05]  /*0060*/  @!P0 EXIT ;  /* 0x000000000000894d */ /* 0x005fea0003800000 */
[----:B------:R-:W0:Y:S01]  /*0070*/  LDCU.U8 UR4, c[0x0][0x39c] ;  /* 0x00007380ff0477ac */ /* 0x000e220008000000 */
[----:B------:R-:W1:Y:S01]  /*0080*/  I2F.F64.U32 R2, R8 ;  /* 0x0000000800027312 */ /* 0x000e620000201800 */
[----:B------:R-:W2:Y:S01]  /*0090*/  LDC R6, c[0x0][0x398] ;  /* 0x0000e600ff067b82 */ /* 0x000ea20000000800 */
[----:B------:R-:W-:Y:S01]  /*00a0*/  LEA.HI R0, R8, R8, RZ, 0x1 ;  /* 0x0000000808007211 */ /* 0x000fe200078f08ff */
[----:B------:R-:W3:Y:S01]  /*00b0*/  LDCU.64 UR8, c[0x0][0x358] ;  /* 0x00006b00ff0877ac */ /* 0x000ee20008000a00 */
[----:B-1----:R-:W-:Y:S01]  /*00c0*/  DADD R4, -RZ, -R2 ;  /* 0x00000000ff047229 */ /* 0x002fe20000000902 */
[----:B0-----:R-:W-:-:S06]  /*00d0*/  UPRMT UR4, UR4, 0x8880, URZ ;  /* 0x0000888004047896 */ /* 0x001fcc00080000ff */
[----:B------:R-:W-:Y:S01]  /*00e0*/  ISETP.NE.AND P0, PT, RZ, UR4, PT ;  /* 0x00000004ff007c0c */ /* 0x000fe2000bf05270 */
[----:B------:R-:W-:Y:S01]  /*00f0*/  UMOV UR4, URZ ;  /* 0x000000ff00047c82 */ /* 0x000fe20008000000 */
[----:B--2---:R-:W-:Y:S02]  /*0100*/  IMAD R9, R6, UR5, R9 ;  /* 0x0000000506097c24 */ /* 0x004fe4000f8e0209 */
[----:B------:R-:W-:Y:S02]  /*0110*/  FSEL R7, R5, R3, !P0 ;  /* 0x0000000305077208 */ /* 0x000fe40004000000 */
[----:B------:R-:W-:Y:S02]  /*0120*/  FSEL R6, R4, R2, !P0 ;  /* 0x0000000204067208 */ /* 0x000fe40004000000 */
[----:B---3--:R-:W-:-:S07]  /*0130*/  SHF.R.S32.HI R5, RZ, 0x1, R0 ;  /* 0x00000001ff057819 */ /* 0x008fce0000011400 */
.L_x_9:
[----:B0-----:R-:W0:Y:S01]  /*0140*/  LDC.64 R12, c[0x0][0x390] ;  /* 0x0000e400ff0c7b82 */ /* 0x001e220000000a00 */
[----:B------:R-:W-:Y:S01]  /*0150*/  BSSY.RECONVERGENT B0, `(.L_x_0) ;  /* 0x00000cf000007945 */ /* 0x000fe20003800200 */
[----:B0-----:R-:W-:-:S04]  /*0160*/  IMAD R12, R9, R12, UR4 ;  /* 0x00000004090c7e24 */ /* 0x001fc8000f8e020c */
[----:B------:R-:W-:-:S05]  /*0170*/  IMAD.IADD R0, R12, 0x1, R5 ;  /* 0x000000010c007824 */ /* 0x000fca00078e0205 */
[----:B------:R-:W-:-:S13]  /*0180*/  ISETP.GE.AND P0, PT, R0, R13, PT ;  /* 0x0000000d0000720c */ /* 0x000fda0003f06270 */
[----:B------:R-:W-:Y:S05]  /*0190*/  @P0 BRA `(.L_x_1) ;  /* 0x0000000c00280947 */ /* 0x000fea0003800000 */
[----:B------:R-:W0:Y:S01]  /*01a0*/  MUFU.RCP64H R3, R7 ;  /* 0x0000000700037308 */ /* 0x000e220000001800 */
[----:B------:R-:W-:Y:S01]  /*01b0*/  IMAD.MOV.U32 R2, RZ, RZ, 0x1 ;  /* 0x00000001ff027424 */ /* 0x000fe200078e00ff */
[----:B------:R-:W-:Y:S01]  /*01c0*/  UMOV UR6, 0x51eb851f ;  /* 0x51eb851f00067882 */ /* 0x000fe20000000000 */
[----:B------:R-:W-:-:S04]  /*01d0*/  UMOV UR7, 0x40191eb8 ;  /* 0x40191eb800077882 */ /* 0x000fc80000000000 */
[----:B0-----:R-:W-:-:S08]  /*01e0*/  DFMA R10, -R6, R2, 1 ;  /* 0x3ff00000060a742b */ /* 0x001fd00000000102 */
[----:B------:R-:W-:Y:S02]  /*01f0*/  DFMA R14, R10, R10, R10 ;  /* 0x0000000a0a0e722b */ /* 0x000fe4000000000a */
[----:B------:R-:W0:Y:S06]  /*0200*/  I2F.F64.U32 R10, UR4 ;  /* 0x00000004000a7d12 */ /* 0x000e2c0008201800 */
[----:B------:R-:W-:-:S08]  /*0210*/  DFMA R14, R2, R14, R2 ;  /* 0x0000000e020e722b */ /* 0x000fd00000000002 */
[----:B------:R-:W-:Y:S02]  /*0220*/  DFMA R2, -R6, R14, 1 ;  /* 0x3ff000000602742b */ /* 0x000fe4000000010e */
[----:B0-----:R-:W-:-:S06]  /*0230*/  DMUL R10, R10, UR6 ;  /* 0x000000060a0a7c28 */ /* 0x001fcc0008000000 */
[----:B------:R-:W-:-:S04]  /*0240*/  DFMA R2, R14, R2, R14 ;  /* 0x000000020e02722b */ /* 0x000fc8000000000e */
[----:B------:R-:W-:-:S04]  /*0250*/  FSETP.GEU.AND P1, PT, |R11|, 6.5827683646048100446e-37, PT ;  /* 0x036000000b00780b */ /* 0x000fc80003f2e200 */
[----:B------:R-:W-:-:S08]  /*0260*/  DMUL R14, R10, R2 ;  /* 0x000000020a0e7228 */ /* 0x000fd00000000000 */
[----:B------:R-:W-:-:S08]  /*0270*/  DFMA R16, -R6, R14, R10 ;  /* 0x0000000e0610722b */ /* 0x000fd0000000010a */
[----:B------:R-:W-:-:S10]  /*0280*/  DFMA R2, R2, R16, R14 ;  /* 0x000000100202722b */ /* 0x000fd4000000000e */
[----:B------:R-:W-:-:S05]  /*0290*/  FFMA R0, RZ, R7, R3 ;  /* 0x00000007ff007223 */ /* 0x000fca0000000003 */
[----:B------:R-:W-:-:S13]  /*02a0*/  FSETP.GT.AND P0, PT, |R0|, 1.469367938527859385e-39, PT ;  /* 0x001000000000780b */ /* 0x000fda0003f04200 */
[----:B------:R-:W-:Y:S05]  /*02b0*/  @P0 BRA P1, `(.L_x_2) ;  /* 0x0000000000100947 */ /* 0x000fea0000800000 */
[----:B------:R-:W-:-:S07]  /*02c0*/  MOV R0, 0x2e0 ;  /* 0x000002e000007802 */ /* 0x000fce0000000f00 */
[----:B------:R-:W-:Y:S05]  /*02d0*/  CALL.REL.NOINC `($__internal_0_$__cuda_sm20_div_rn_f64_full) ;  /* 0x0000000800ec7944 */ /* 0x000fea0003c00000 */
[----:B------:R-:W-:Y:S02]  /*02e0*/  IMAD.MOV.U32 R2, RZ, RZ, R18 ;  /* 0x000000ffff027224 */ /* 0x000fe400078e0012 */
[----:B------:R-:W-:-:S07]  /*02f0*/  IMAD.MOV.U32 R3, RZ, RZ, R19 ;  /* 0x000000ffff037224 */ /* 0x000fce00078e0013 */
.L_x_2:
[----:B------:R-:W0:Y:S01]  /*0300*/  F2F.F32.F64 R13, R2 ;  /* 0x00000002000d7310 */ /* 0x000e220000301000 */
[----:B------:R-:W-:Y:S01]  /*0310*/  BSSY.RECONVERGENT B1, `(.L_x_3) ;  /* 0x0000042000017945 */ /* 0x000fe20003800200 */
[C---:B0-----:R-:W-:Y:S01]  /*0320*/  FMUL R0, R13.reuse, 0.63661974668502807617 ;  /* 0x3f22f9830d007820 */ /* 0x041fe20000400000 */
[----:B------:R-:W-:-:S05]  /*0330*/  FSETP.GE.AND P0, PT, |R13|, 105615, PT ;  /* 0x47ce47800d00780b */ /* 0x000fca0003f06200 */
[----:B------:R-:W0:Y:S02]  /*0340*/  F2I.NTZ R0, R0 ;  /* 0x0000000000007305 */ /* 0x000e240000203100 */
[----:B0-----:R-:W-:Y:S01]  /*0350*/  I2FP.F32.S32 R4, R0 ;  /* 0x0000000000047245 */ /* 0x001fe20000201400 */
[----:B------:R-:W-:-:S04]  /*0360*/  IMAD.MOV.U32 R16, RZ, RZ, R0 ;  /* 0x000000ffff107224 */ /* 0x000fc800078e0000 */
[----:B------:R-:W-:-:S04]  /*0370*/  FFMA R11, R4, -1.5707962512969970703, R13 ;  /* 0xbfc90fda040b7823 */ /* 0x000fc8000000000d */
[----:B------:R-:W-:-:S04]  /*0380*/  FFMA R11, R4, -7.5497894158615963534e-08, R11 ;  /* 0xb3a22168040b7823 */ /* 0x000fc8000000000b */
[----:B------:R-:W-:-:S04]  /*0390*/  FFMA R19, R4, -5.3903029534742383927e-15, R11 ;  /* 0xa7c234c504137823 */ /* 0x000fc8000000000b */
[----:B------:R-:W-:Y:S01]  /*03a0*/  IMAD.MOV.U32 R4, RZ, RZ, R19 ;  /* 0x000000ffff047224 */ /* 0x000fe200078e0013 */
[----:B------:R-:W-:Y:S06]  /*03b0*/  @!P0 BRA `(.L_x_4) ;  /* 0x0000000000dc8947 */ /* 0x000fec0003800000 */
[----:B------:R-:W-:-:S13]  /*03c0*/  FSETP.NEU.AND P0, PT, |R13|, +INF , PT ;  /* 0x7f8000000d00780b */ /* 0x000fda0003f0d200 */
[----:B------:R-:W-:Y:S01]  /*03d0*/  @!P0 FMUL R4, RZ, R13 ;  /* 0x0000000dff048220 */ /* 0x000fe20000400000 */
[----:B------:R-:W-:Y:S01]  /*03e0*/  @!P0 IMAD.MOV.U32 R0, RZ, RZ, RZ ;  /* 0x000000ffff008224 */ /* 0x000fe200078e00ff */
[----:B------:R-:W-:Y:S06]  /*03f0*/  @!P0 BRA `(.L_x_4) ;  /* 0x0000000000cc8947 */ /* 0x000fec0003800000 */
[----:B------:R-:W-:Y:S01]  /*0400*/  IMAD.SHL.U32 R2, R13, 0x100, RZ ;  /* 0x000001000d027824 */ /* 0x000fe200078e00ff */
[----:B------:R-:W0:Y:S01]  /*0410*/  LDCU.64 UR10, c[0x4][URZ] ;  /* 0x01000000ff0a77ac */ /* 0x000e220008000a00 */
[----:B------:R-:W-:Y:S02]  /*0420*/  IMAD.MOV.U32 R8, RZ, RZ, RZ ;  /* 0x000000ffff087224 */ /* 0x000fe400078e00ff */
[----:B------:R-:W-:Y:S01]  /*0430*/  IMAD.MOV.U32 R0, RZ, RZ, R1 ;  /* 0x000000ffff007224 */ /* 0x000fe200078e0001 */
[----:B------:R-:W-:Y:S01]  /*0440*/  LOP3.LUT R17, R2, 0x80000000, RZ, 0xfc, !PT ;  /* 0x8000000002117812 */ /* 0x000fe200078efcff */
[----:B------:R-:W-:Y:S01]  /*0450*/  UMOV UR6, URZ ;  /* 0x000000ff00067c82 */ /* 0x000fe20008000000 */
[----:B------:R-:W-:-:S05]  /*0460*/  UMOV UR5, URZ ;  /* 0x000000ff00057c82 */ /* 0x000fca0008000000 */
.L_x_5:
[----:B0-----:R-:W-:Y:S02]  /*0470*/  IMAD.U32 R10, RZ, RZ, UR10 ;  /* 0x0000000aff0a7e24 */ /* 0x001fe4000f8e00ff */
[----:B------:R-:W-:-:S05]  /*0480*/  IMAD.U32 R11, RZ, RZ, UR11 ;  /* 0x0000000bff0b7e24 */ /* 0x000fca000f8e00ff */
[----:B------:R-:W2:Y:S01]  /*0490*/  LDG.E.CONSTANT R2, desc[UR8][R10.64] ;  /* 0x000000080a027981 */ /* 0x000ea2000c1e9900 */
[----:B------:R-:W-:Y:S02]  /*04a0*/  UIADD3 UR10, UP0, UPT, UR10, 0x4, URZ ;  /* 0x000000040a0a7890 */ /* 0x000fe4000ff1e0ff */
[----:B------:R-:W-:Y:S02]  /*04b0*/  UIADD3 UR5, UPT, UPT, UR5, 0x1, URZ ;  /* 0x0000000105057890 */ /* 0x000fe4000fffe0ff */
[----:B------:R-:W-:Y:S02]  /*04c0*/  UIADD3.X UR11, UPT, UPT, URZ, UR11, URZ, UP0, !UPT ;  /* 0x0000000bff0b7290 */ /* 0x000fe400087fe4ff */
[----:B------:R-:W-:Y:S01]  /*04d0*/  UISETP.NE.AND UP0, UPT, UR5, 0x6, UPT ;  /* 0x000000060500788c */ /* 0x000fe2000bf05270 */
[----:B--2---:R-:W-:-:S03]  /*04e0*/  IMAD.WIDE.U32 R2, R2, R17, RZ ;  /* 0x0000001102027225 */ /* 0x004fc600078e00ff */
[----:B------:R-:W-:-:S04]  /*04f0*/  IADD3 R15, P0, PT, R2, R8, RZ ;  /* 0x00000008020f7210 */ /* 0x000fc80007f1e0ff */
[----:B------:R-:W-:Y:S01]  /*0500*/  IADD3.X R8, PT, PT, R3, UR6, RZ, P0, !PT ;  /* 0x0000000603087c10 */ /* 0x000fe200087fe4ff */
[----:B------:R0:W-:Y:S02]  /*0510*/  STL [R0], R15 ;  /* 0x0000000f00007387 */ /* 0x0001e40000100800 */
[----:B0-----:R-:W-:Y:S01]  /*0520*/  VIADD R0, R0, 0x4 ;  /* 0x0000000400007836 */ /* 0x001fe20000000000 */
[----:B------:R-:W-:Y:S06]  /*0530*/  BRA.U UP0, `(.L_x_5) ;  /* 0xfffffffd00cc7547 */ /* 0x000fec000b83ffff */
[----:B------:R-:W-:Y:S01]  /*0540*/  SHF.R.U32.HI R4, RZ, 0x17, R13 ;  /* 0x00000017ff047819 */ /* 0x000fe2000001160d */
[----:B------:R0:W-:Y:S03]  /*0550*/  STL [R1+0x18], R8 ;  /* 0x0000180801007387 */ /* 0x0001e60000100800 */
[C---:B------:R-:W-:Y:S02]  /*0560*/  LOP3.LUT R0, R4.reuse, 0xe0, RZ, 0xc0, !PT ;  /* 0x000000e004007812 */ /* 0x040fe400078ec0ff */
[----:B------:R-:W-:-:S03]  /*0570*/  LOP3.LUT P0, RZ, R4, 0x1f, RZ, 0xc0, !PT ;  /* 0x0000001f04ff7812 */ /* 0x000fc6000780c0ff */
[----:B------:R-:W-:-:S05]  /*0580*/  VIADD R0, R0, 0xffffff80 ;  /* 0xffffff8000007836 */ /* 0x000fca0000000000 */
[----:B------:R-:W-:-:S05]  /*0590*/  SHF.R.U32.HI R0, RZ, 0x5, R0 ;  /* 0x00000005ff007819 */ /* 0x000fca0000011600 */
[----:B------:R-:W-:-:S05]  /*05a0*/  IMAD R14, R0, -0x4, R1 ;  /* 0xfffffffc000e7824 */ /* 0x000fca00078e0201 */
[----:B------:R-:W2:Y:S04]  /*05b0*/  LDL R0, [R14+0x18] ;  /* 0x000018000e007983 */ /* 0x000ea80000100800 */
[----:B------:R-:W2:Y:S04]  /*05c0*/  LDL R3, [R14+0x14] ;  /* 0x000014000e037983 */ /* 0x000ea80000100800 */
[----:B------:R-:W3:Y:S01]  /*05d0*/  @P0 LDL R2, [R14+0x10] ;  /* 0x000010000e020983 */ /* 0x000ee20000100800 */
[----:B------:R-:W-:Y:S01]  /*05e0*/  LOP3.LUT R4, R4, 0x1f, RZ, 0xc0, !PT ;  /* 0x0000001f04047812 */ /* 0x000fe200078ec0ff */
[----:B------:R-:W-:Y:S01]  /*05f0*/  UMOV UR6, 0x54442d19 ;  /* 0x54442d1900067882 */ /* 0x000fe20000000000 */
[----:B------:R-:W-:-:S02]  /*0600*/  UMOV UR7, 0x3bf921fb ;  /* 0x3bf921fb00077882 */ /* 0x000fc40000000000 */
[-C--:B--2---:R-:W-:Y:S02]  /*0610*/  @P0 SHF.L.W.U32.HI R0, R3, R4.reuse, R0 ;  /* 0x0000000403000219 */ /* 0x084fe40000010e00 */
[----:B---3--:R-:W-:Y:S02]  /*0620*/  @P0 SHF.L.W.U32.HI R3, R2, R4, R3 ;  /* 0x0000000402030219 */ /* 0x008fe40000010e03 */
[----:B------:R-:W-:Y:S02]  /*0630*/  ISETP.GE.AND P0, PT, R13, RZ, PT ;  /* 0x000000ff0d00720c */ /* 0x000fe40003f06270 */
[C---:B------:R-:W-:Y:S01]  /*0640*/  SHF.L.W.U32.HI R2, R3.reuse, 0x2, R0 ;  /* 0x0000000203027819 */ /* 0x040fe20000010e00 */
[----:B------:R-:W-:-:S03]  /*0650*/  IMAD.SHL.U32 R3, R3, 0x4, RZ ;  /* 0x0000000403037824 */ /* 0x000fc600078e00ff */
[----:B------:R-:W-:-:S04]  /*0660*/  SHF.R.S32.HI R4, RZ, 0x1f, R2 ;  /* 0x0000001fff047819 */ /* 0x000fc80000011402 */
[C---:B------:R-:W-:Y:S02]  /*0670*/  LOP3.LUT R10, R4.reuse, R3, RZ, 0x3c, !PT ;  /* 0x00000003040a7212 */ /* 0x040fe400078e3cff */
[----:B------:R-:W-:Y:S02]  /*0680*/  LOP3.LUT R11, R4, R2, RZ, 0x3c, !PT ;  /* 0x00000002040b7212 */ /* 0x000fe400078e3cff */
[----:B------:R-:W-:Y:S02]  /*0690*/  SHF.R.U32.HI R3, RZ, 0x1e, R0 ;  /* 0x0000001eff037819 */ /* 0x000fe40000011600 */
[C---:B------:R-:W-:Y:S02]  /*06a0*/  LOP3.LUT R4, R2.reuse, R13, RZ, 0x3c, !PT ;  /* 0x0000000d02047212 */ /* 0x040fe400078e3cff */
[----:B------:R-:W1:Y:S01]  /*06b0*/  I2F.F64.S64 R10, R10 ;  /* 0x0000000a000a7312 */ /* 0x000e620000301c00 */
[----:B------:R-:W-:Y:S02]  /*06c0*/  LEA.HI R0, R2, R3, RZ, 0x1 ;  /* 0x0000000302007211 */ /* 0x000fe400078f08ff */
[----:B------:R-:W-:-:S03]  /*06d0*/  ISETP.GE.AND P1, PT, R4, RZ, PT ;  /* 0x000000ff0400720c */ /* 0x000fc60003f26270 */
[----:B------:R-:W-:-:S04]  /*06e0*/  IMAD.MOV R2, RZ, RZ, -R0 ;  /* 0x000000ffff027224 */ /* 0x000fc800078e0a00 */
[----:B------:R-:W-:Y:S01]  /*06f0*/  @!P0 IMAD.MOV.U32 R0, RZ, RZ, R2 ;  /* 0x000000ffff008224 */ /* 0x000fe200078e0002 */
[----:B-1----:R-:W-:-:S10]  /*0700*/  DMUL R14, R10, UR6 ;  /* 0x000000060a0e7c28 */ /* 0x002fd40008000000 */
[----:B------:R-:W1:Y:S02]  /*0710*/  F2F.F32.F64 R14, R14 ;  /* 0x0000000e000e7310 */ /* 0x000e640000301000 */
[----:B01----:R-:W-:-:S07]  /*0720*/  FSEL R4, -R14, R14, !P1 ;  /* 0x0000000e0e047208 */ /* 0x003fce0004800100 */
.L_x_4:
[----:B------:R-:W-:Y:S05]  /*0730*/  BSYNC.RECONVERGENT B1 ;  /* 0x0000000000017941 */ /* 0x000fea0003800200 */
.L_x_3:
[----:B------:R-:W-:Y:S02]  /*0740*/  IMAD.MOV.U32 R18, RZ, RZ, 0x37cbac00 ;  /* 0x37cbac00ff127424 */ /* 0x000fe400078e00ff */
[----:B------:R-:W-:Y:S01]  /*0750*/  FMUL R3, R4, R4 ;  /* 0x0000000404037220 */ /* 0x000fe20000400000 */
[C---:B------:R-:W-:Y:S01]  /*0760*/  LOP3.LUT R8, R0.reuse, 0x1, RZ, 0xc0, !PT ;  /* 0x0000000100087812 */ /* 0x040fe200078ec0ff */
[----:B------:R-:W-:Y:S01]  /*0770*/  IMAD.MOV.U32 R14, RZ, RZ, 0x3c0885e4 ;  /* 0x3c0885e4ff0e7424 */ /* 0x000fe200078e00ff */
[----:B------:R-:W-:Y:S01]  /*0780*/  BSSY.RECONVERGENT B1, `(.L_x_6) ;  /* 0x0000044000017945 */ /* 0x000fe20003800200 */
[----:B------:R-:W-:Y:S01]  /*0790*/  FFMA R2, R3, R18, -0.0013887860113754868507 ;  /* 0xbab607ed03027423 */ /* 0x000fe20000000012 */
[----:B------:R-:W-:Y:S01]  /*07a0*/  VIADD R0, R0, 0x1 ;  /* 0x0000000100007836 */ /* 0x000fe20000000000 */
[----:B------:R-:W-:Y:S01]  /*07b0*/  ISETP.NE.U32.AND P0, PT, R8, 0x1, PT ;  /* 0x000000010800780c */ /* 0x000fe20003f05070 */
[----:B------:R-:W-:-:S03]  /*07c0*/  IMAD.MOV.U32 R15, RZ, RZ, 0x3e2aaaa8 ;  /* 0x3e2aaaa8ff0f7424 */ /* 0x000fc600078e00ff */
[----:B------:R-:W-:Y:S02]  /*07d0*/  FSEL R2, R2, -0.00019574658654164522886, P0 ;  /* 0xb94d415302027808 */ /* 0x000fe40000000000 */
[----:B------:R-:W-:Y:S02]  /*07e0*/  FSEL R8, R14, 0.041666727513074874878, !P0 ;  /* 0x3d2aaabb0e087808 */ /* 0x000fe40004000000 */
[----:B------:R-:W-:Y:S02]  /*07f0*/  LOP3.LUT P1, RZ, R0, 0x2, RZ, 0xc0, !PT ;  /* 0x0000000200ff7812 */ /* 0x000fe4000782c0ff */
[----:B------:R-:W-:Y:S01]  /*0800*/  FSEL R0, R4, 1, !P0 ;  /* 0x3f80000004007808 */ /* 0x000fe20004000000 */
[----:B------:R-:W-:Y:S01]  /*0810*/  FFMA R2, R3, R2, R8 ;  /* 0x0000000203027223 */ /* 0x000fe20000000008 */
[----:B------:R-:W-:Y:S02]  /*0820*/  FSEL R11, -R15, -0.4999999701976776123, !P0 ;  /* 0xbeffffff0f0b7808 */ /* 0x000fe40004000100 */
[----:B------:R-:W-:Y:S01]  /*0830*/  FSETP.GE.AND P0, PT, |R13|, 105615, PT ;  /* 0x47ce47800d00780b */ /* 0x000fe20003f06200 */
[----:B------:R-:W-:-:S02]  /*0840*/  FFMA R17, R3, R0, RZ ;  /* 0x0000000003117223 */ /* 0x000fc400000000ff */
[----:B------:R-:W-:-:S04]  /*0850*/  FFMA R2, R3, R2, R11 ;  /* 0x0000000203027223 */ /* 0x000fc8000000000b */
[----:B------:R-:W-:-:S04]  /*0860*/  FFMA R17, R17, R2, R0 ;  /* 0x0000000211117223 */ /* 0x000fc80000000000 */
[----:B------:R-:W-:Y:S02]  /*0870*/  @P1 FADD R17, RZ, -R17 ;  /* 0x80000011ff111221 */ /* 0x000fe40000000000 */
[----:B------:R-:W-:Y:S05]  /*0880*/  @!P0 BRA `(.L_x_7) ;  /* 0x0000000000cc8947 */ /* 0x000fea0003800000 */
[----:B------:R-:W-:-:S13]  /*0890*/  FSETP.NEU.AND P0, PT, |R13|, +INF , PT ;  /* 0x7f8000000d00780b */ /* 0x000fda0003f0d200 */
[----:B------:R-:W-:Y:S01]  /*08a0*/  @!P0 FMUL R19, RZ, R13 ;  /* 0x0000000dff138220 */ /* 0x000fe20000400000 */
[----:B------:R-:W-:Y:S01]  /*08b0*/  @!P0 IMAD.MOV.U32 R16, RZ, RZ, RZ ;  /* 0x000000ffff108224 */ /* 0x000fe200078e00ff */
[----:B------:R-:W-:Y:S06]  /*08c0*/  @!P0 BRA `(.L_x_7) ;  /* 0x0000000000bc8947 */ /* 0x000fec0003800000 */
[----:B------:R-:W0:Y:S01]  /*08d0*/  LDC.64 R2, c[0x4][RZ] ;  /* 0x01000000ff027b82 */ /* 0x000e220000000a00 */
[----:B------:R-:W-:Y:S01]  /*08e0*/  IMAD.SHL.U32 R4, R13, 0x100, RZ ;  /* 0x000001000d047824 */ /* 0x000fe200078e00ff */
[----:B------:R-:W-:Y:S01]  /*08f0*/  UMOV UR5, URZ ;  /* 0x000000ff00057c82 */ /* 0x000fe20008000000 */
[----:B------:R-:W-:Y:S02]  /*0900*/  IMAD.MOV.U32 R8, RZ, RZ, RZ ;  /* 0x000000ffff087224 */ /* 0x000fe400078e00ff */
[----:B------:R-:W-:Y:S01]  /*0910*/  IMAD.MOV.U32 R0, RZ, RZ, RZ ;  /* 0x000000ffff007224 */ /* 0x000fe200078e00ff */
[----:B------:R-:W-:-:S07]  /*0920*/  LOP3.LUT R23, R4, 0x80000000, RZ, 0xfc, !PT ;  /* 0x8000000004177812 */ /* 0x000fce00078efcff */
.L_x_8:
[----:B0-----:R-:W-:-:S05]  /*0930*/  IMAD.WIDE.U32 R20, R0, 0x4, R2 ;  /* 0x0000000400147825 */ /* 0x001fca00078e0002 */
[----:B------:R-:W2:Y:S01]  /*0940*/  LDG.E.CONSTANT R10, desc[UR8][R20.64] ;  /* 0x00000008140a7981 */ /* 0x000ea2000c1e9900 */
[C---:B-1----:R-:W-:Y:S02]  /*0950*/  IMAD R4, R0.reuse, 0x4, R1 ;  /* 0x0000000400047824 */ /* 0x042fe400078e0201 */
[----:B------:R-:W-:-:S05]  /*0960*/  VIADD R0, R0, 0x1 ;  /* 0x0000000100007836 */ /* 0x000fca0000000000 */
[----:B------:R-:W-:Y:S01]  /*0970*/  ISETP.NE.AND P0, PT, R0, 0x6, PT ;  /* 0x000000060000780c */ /* 0x000fe20003f05270 */
[----:B--2---:R-:W-:-:S03]  /*0980*/  IMAD.WIDE.U32 R10, R10, R23, RZ ;  /* 0x000000170a0a7225 */ /* 0x004fc600078e00ff */
[----:B------:R-:W-:-:S04]  /*0990*/  IADD3 R19, P1, PT, R10, R8, RZ ;  /* 0x000000080a137210 */ /* 0x000fc80007f3e0ff */
[----:B------:R-:W-:Y:S01]  /*09a0*/  IADD3.X R8, PT, PT, R11, UR5, RZ, P1, !PT ;  /* 0x000000050b087c10 */ /* 0x000fe20008ffe4ff */
[----:B------:R1:W-:Y:S04]  /*09b0*/  STL [R4], R19 ;  /* 0x0000001304007387 */ /* 0x0003e80000100800 */
[----:B------:R-:W-:Y:S05]  /*09c0*/  @P0 BRA `(.L_x_8) ;  /* 0xfffffffc00d80947 */ /* 0x000fea000383ffff */
[----:B-1----:R-:W-:Y:S01]  /*09d0*/  SHF.R.U32.HI R4, RZ, 0x17, R13 ;  /* 0x00000017ff047819 */ /* 0x002fe2000001160d */
        /* <DEDUP_REMOVED lines=11> */
[----:B------:R-:W-:Y:S01]  /*0a90*/  UMOV UR7, 0x3bf921fb ;  /* 0x3bf921fb00077882 */ /* 0x000fe20000000000 */
[----:B------:R-:W-:-:S02]  /*0aa0*/  ISETP.GE.AND P1, PT, R13, RZ, PT ;  /* 0x000000ff0d00720c */ /* 0x000fc40003f26270 */
[-C--:B--2---:R-:W-:Y:S02]  /*0ab0*/  @P0 SHF.L.W.U32.HI R0, R3, R4.reuse, R0 ;  /* 0x0000000403000219 */ /* 0x084fe40000010e00 */
[----:B---3--:R-:W-:-:S04]  /*0ac0*/  @P0 SHF.L.W.U32.HI R3, R2, R4, R3 ;  /* 0x0000000402030219 */ /* 0x008fc80000010e03 */
[C---:B------:R-:W-:Y:S01]  /*0ad0*/  SHF.L.W.U32.HI R2, R3.reuse, 0x2, R0 ;  /* 0x0000000203027819 */ /* 0x040fe20000010e00 */
[----:B------:R-:W-:-:S03]  /*0ae0*/  IMAD.SHL.U32 R3, R3, 0x4, RZ ;  /* 0x0000000403037824 */ /* 0x000fc600078e00ff */
[----:B------:R-:W-:Y:S02]  /*0af0*/  SHF.R.S32.HI R4, RZ, 0x1f, R2 ;  /* 0x0000001fff047819 */ /* 0x000fe40000011402 */
[----:B------:R-:W-:Y:S02]  /*0b00*/  LOP3.LUT R13, R2, R13, RZ, 0x3c, !PT ;  /* 0x0000000d020d7212 */ /* 0x000fe400078e3cff */
[C---:B------:R-:W-:Y:S02]  /*0b10*/  LOP3.LUT R10, R4.reuse, R3, RZ, 0x3c, !PT ;  /* 0x00000003040a7212 */ /* 0x040fe400078e3cff */
[----:B------:R-:W-:Y:S02]  /*0b20*/  LOP3.LUT R11, R4, R2, RZ, 0x3c, !PT ;  /* 0x00000002040b7212 */ /* 0x000fe400078e3cff */
[----:B------:R-:W-:Y:S02]  /*0b30*/  SHF.R.U32.HI R3, RZ, 0x1e, R0 ;  /* 0x0000001eff037819 */ /* 0x000fe40000011600 */
[----:B------:R-:W-:-:S02]  /*0b40*/  ISETP.GE.AND P0, PT, R13, RZ, PT ;  /* 0x000000ff0d00720c */ /* 0x000fc40003f06270 */
[----:B------:R-:W1:Y:S01]  /*0b50*/  I2F.F64.S64 R10, R10 ;  /* 0x0000000a000a7312 */ /* 0x000e620000301c00 */
[----:B------:R-:W-:-:S05]  /*0b60*/  LEA.HI R16, R2, R3, RZ, 0x1 ;  /* 0x0000000302107211 */ /* 0x000fca00078f08ff */
[----:B------:R-:W-:-:S04]  /*0b70*/  IMAD.MOV R0, RZ, RZ, -R16 ;  /* 0x000000ffff007224 */ /* 0x000fc800078e0a10 */
[----:B------:R-:W-:Y:S01]  /*0b80*/  @!P1 IMAD.MOV.U32 R16, RZ, RZ, R0 ;  /* 0x000000ffff109224 */ /* 0x000fe200078e0000 */
[----:B-1----:R-:W-:-:S10]  /*0b90*/  DMUL R20, R10, UR6 ;  /* 0x000000060a147c28 */ /* 0x002fd40008000000 */
[----:B------:R-:W1:Y:S02]  /*0ba0*/  F2F.F32.F64 R20, R20 ;  /* 0x0000001400147310 */ /* 0x000e640000301000 */
[----:B01----:R-:W-:-:S07]  /*0bb0*/  FSEL R19, -R20, R20, !P0 ;  /* 0x0000001414137208 */ /* 0x003fce0004000100 */
.L_x_7:
[----:B------:R-:W-:Y:S05]  /*0bc0*/  BSYNC.RECONVERGENT B1 ;  /* 0x0000000000017941 */ /* 0x000fea0003800200 */
.L_x_6:
[----:B------:R-:W0:Y:S01]  /*0bd0*/  LDC.64 R20, c[0x0][0x388] ;  /* 0x0000e200ff147b82 */ /* 0x000e220000000a00 */
[----:B------:R-:W-:-:S07]  /*0be0*/  IMAD.SHL.U32 R11, R5, 0x4, RZ ;  /* 0x00000004050b7824 */ /* 0x000fce00078e00ff */
[----:B------:R-:W1:Y:S01]  /*0bf0*/  LDC.64 R2, c[0x0][0x380] ;  /* 0x0000e000ff027b82 */ /* 0x000e620000000a00 */
[----:B0-----:R-:W-:-:S03]  /*0c00*/  IMAD.WIDE R20, R12, 0x4, R20 ;  /* 0x000000040c147825 */ /* 0x001fc600078e0214 */
[----:B------:R-:W-:Y:S02]  /*0c10*/  IADD3 R10, P1, PT, R20, R11, RZ ;  /* 0x0000000b140a7210 */ /* 0x000fe40007f3e0ff */
[----:B------:R-:W2:Y:S01]  /*0c20*/  LDG.E R4, desc[UR8][R20.64] ;  /* 0x0000000814047981 */ /* 0x000ea2000c1e1900 */
[----:B-1----:R-:W-:-:S03]  /*0c30*/  IMAD.WIDE R2, R12, 0x4, R2 ;  /* 0x000000040c027825 */ /* 0x002fc600078e0202 */
[----:B------:R-:W-:Y:S01]  /*0c40*/  IADD3 R12, P0, PT, R2, R11, RZ ;  /* 0x0000000b020c7210 */ /* 0x000fe20007f1e0ff */
[----:B------:R-:W-:Y:S01]  /*0c50*/  IMAD.X R11, RZ, RZ, R21, P1 ;  /* 0x000000ffff0b7224 */ /* 0x000fe200008e0615 */
[----:B------:R-:W3:Y:S03]  /*0c60*/  LDG.E R22, desc[UR8][R2.64] ;  /* 0x0000000802167981 */ /* 0x000ee6000c1e1900 */
[----:B------:R-:W-:Y:S01]  /*0c70*/  IMAD.X R13, RZ, RZ, R3, P0 ;  /* 0x000000ffff0d7224 */ /* 0x000fe200000e0603 */
[----:B------:R-:W4:Y:S04]  /*0c80*/  LDG.E R24, desc[UR8][R10.64] ;  /* 0x000000080a187981 */ /* 0x000f28000c1e1900 */
[----:B------:R-:W5:Y:S01]  /*0c90*/  LDG.E R8, desc[UR8][R12.64] ;  /* 0x000000080c087981 */ /* 0x000f62000c1e1900 */
[----:B------:R-:W-:Y:S01]  /*0ca0*/  FMUL R23, R19, R19 ;  /* 0x0000001313177220 */ /* 0x000fe20000400000 */
[----:B------:R-:W-:-:S03]  /*0cb0*/  LOP3.LUT R0, R16, 0x1, RZ, 0xc0, !PT ;  /* 0x0000000110007812 */ /* 0x000fc600078ec0ff */
[----:B------:R-:W-:Y:S01]  /*0cc0*/  FFMA R18, R23, R18, -0.0013887860113754868507 ;  /* 0xbab607ed17127423 */ /* 0x000fe20000000012 */
[----:B------:R-:W-:-:S04]  /*0cd0*/  ISETP.NE.U32.AND P0, PT, R0, 0x1, PT ;  /* 0x000000010000780c */ /* 0x000fc80003f05070 */
[----:B------:R-:W-:Y:S02]  /*0ce0*/  FSEL R14, R14, 0.041666727513074874878, P0 ;  /* 0x3d2aaabb0e0e7808 */ /* 0x000fe40000000000 */
[----:B------:R-:W-:Y:S02]  /*0cf0*/  FSEL R18, R18, -0.00019574658654164522886, !P0 ;  /* 0xb94d415312127808 */ /* 0x000fe40004000000 */
[----:B------:R-:W-:Y:S02]  /*0d00*/  FSEL R15, -R15, -0.4999999701976776123, P0 ;  /* 0xbeffffff0f0f7808 */ /* 0x000fe40000000100 */
[----:B------:R-:W-:Y:S01]  /*0d10*/  LOP3.LUT P1, RZ, R16, 0x2, RZ, 0xc0, !PT ;  /* 0x0000000210ff7812 */ /* 0x000fe2000782c0ff */
[----:B------:R-:W-:Y:S01]  /*0d20*/  FFMA R14, R23, R18, R14 ;  /* 0x00000012170e7223 */ /* 0x000fe2000000000e */
[----:B------:R-:W-:-:S03]  /*0d30*/  FSEL R0, R19, 1, P0 ;  /* 0x3f80000013007808 */ /* 0x000fc60000000000 */
[C---:B------:R-:W-:Y:S02]  /*0d40*/  FFMA R14, R23.reuse, R14, R15 ;  /* 0x0000000e170e7223 */ /* 0x040fe4000000000f */
[----:B------:R-:W-:-:S04]  /*0d50*/  FFMA R23, R23, R0, RZ ;  /* 0x0000000017177223 */ /* 0x000fc800000000ff */
[----:B------:R-:W-:-:S04]  /*0d60*/  FFMA R23, R23, R14, R0 ;  /* 0x0000000e17177223 */ /* 0x000fc80000000000 */
[----:B------:R-:W-:-:S04]  /*0d70*/  @P1 FADD R23, RZ, -R23 ;  /* 0x80000017ff171221 */ /* 0x000fc80000000000 */
[C---:B----4-:R-:W-:Y:S01]  /*0d80*/  FMUL R0, R23.reuse, R24 ;  /* 0x0000001817007220 */ /* 0x050fe20000400000 */
[----:B-----5:R-:W-:-:S03]  /*0d90*/  FMUL R23, R23, R8 ;  /* 0x0000000817177220 */ /* 0x020fc60000400000 */
[C---:B------:R-:W-:Y:S01]  /*0da0*/  FFMA R15, R17.reuse, R8, -R0 ;  /* 0x00000008110f7223 */ /* 0x040fe20000000800 */
[----:B------:R-:W-:-:S03]  /*0db0*/  FFMA R23, R17, R24, R23 ;  /* 0x0000001811177223 */ /* 0x000fc60000000017 */
[C-C-:B---3--:R-:W-:Y:S01]  /*0dc0*/  FADD R17, R22.reuse, R15.reuse ;  /* 0x0000000f16117221 */ /* 0x148fe20000000000 */
[----:B------:R-:W-:Y:S01]  /*0dd0*/  FADD R15, R22, -R15 ;  /* 0x8000000f160f7221 */ /* 0x000fe20000000000 */
[C-C-:B--2---:R-:W-:Y:S01]  /*0de0*/  FADD R19, R4.reuse, R23.reuse ;  /* 0x0000001704137221 */ /* 0x144fe20000000000 */
[----:B------:R-:W-:Y:S02]  /*0df0*/  FADD R23, R4, -R23 ;  /* 0x8000001704177221 */ /* 0x000fe40000000000 */
[----:B------:R0:W-:Y:S04]  /*0e00*/  STG.E desc[UR8][R2.64], R17 ;  /* 0x0000001102007986 */ /* 0x0001e8000c101908 */
[----:B------:R0:W-:Y:S04]  /*0e10*/  STG.E desc[UR8][R20.64], R19 ;  /* 0x0000001314007986 */ /* 0x0001e8000c101908 */
[----:B------:R0:W-:Y:S04]  /*0e20*/  STG.E desc[UR8][R12.64], R15 ;  /* 0x0000000f0c007986 */ /* 0x0001e8000c101908 */
[----:B------:R0:W-:Y:S02]  /*0e30*/  STG.E desc[UR8][R10.64], R23 ;  /* 0x000000170a007986 */ /* 0x0001e4000c101908 */
.L_x_1:
[----:B------:R-:W-:Y:S05]  /*0e40*/  BSYNC.RECONVERGENT B0 ;  /* 0x0000000000007941 */ /* 0x000fea0003800200 */
.L_x_0:
[----:B------:R-:W-:-:S06]  /*0e50*/  UIADD3 UR4, UPT, UPT, UR4, 0x1, URZ ;  /* 0x0000000104047890 */ /* 0x000fcc000fffe0ff */
[----:B------:R-:W-:-:S13]  /*0e60*/  ISETP.NE.AND P0, PT, R5, UR4, PT ;  /* 0x0000000405007c0c */ /* 0x000fda000bf05270 */
[----:B------:R-:W-:Y:S05]  /*0e70*/  @P0 BRA `(.L_x_9) ;  /* 0xfffffff000b00947 */ /* 0x000fea000383ffff */
[----:B------:R-:W-:Y:S05]  /*0e80*/  EXIT ;  /* 0x000000000000794d */ /* 0x000fea0003800000 */
        .weak           $__internal_0_$__cuda_sm20_div_rn_f64_full
        .type           $__internal_0_$__cuda_sm20_div_rn_f64_full,@function
        .size           $__internal_0_$__cuda_sm20_div_rn_f64_full,(.L_x_47 - $__internal_0_$__cuda_sm20_div_rn_f64_full)
$__internal_0_$__cuda_sm20_div_rn_f64_full:
[C---:B------:R-:W-:Y:S01]  /*0e90*/  FSETP.GEU.AND P0, PT, |R7|.reuse, 1.469367938527859385e-39, PT ;  /* 0x001000000700780b */ /* 0x040fe20003f0e200 */
[----:B------:R-:W-:Y:S01]  /*0ea0*/  IMAD.MOV.U32 R16, RZ, RZ, 0x1 ;  /* 0x00000001ff107424 */ /* 0x000fe200078e00ff */
[----:B------:R-:W-:Y:S01]  /*0eb0*/  LOP3.LUT R2, R7, 0x800fffff, RZ, 0xc0, !PT ;  /* 0x800fffff07027812 */ /* 0x000fe200078ec0ff */
[----:B------:R-:W-:Y:S01]  /*0ec0*/  IMAD.MOV.U32 R8, RZ, RZ, 0x1ca00000 ;  /* 0x1ca00000ff087424 */ /* 0x000fe200078e00ff */
[C---:B------:R-:W-:Y:S01]  /*0ed0*/  FSETP.GEU.AND P2, PT, |R11|.reuse, 1.469367938527859385e-39, PT ;  /* 0x001000000b00780b */ /* 0x040fe20003f4e200 */
[----:B------:R-:W-:Y:S01]  /*0ee0*/  BSSY.RECONVERGENT B1, `(.L_x_10) ;  /* 0x0000052000017945 */ /* 0x000fe20003800200 */
[----:B------:R-:W-:Y:S01]  /*0ef0*/  LOP3.LUT R3, R2, 0x3ff00000, RZ, 0xfc, !PT ;  /* 0x3ff0000002037812 */ /* 0x000fe200078efcff */
[----:B------:R-:W-:Y:S01]  /*0f00*/  IMAD.MOV.U32 R2, RZ, RZ, R6 ;  /* 0x000000ffff027224 */ /* 0x000fe200078e0006 */
[----:B------:R-:W-:Y:S02]  /*0f10*/  LOP3.LUT R4, R11, 0x7ff00000, RZ, 0xc0, !PT ;  /* 0x7ff000000b047812 */ /* 0x000fe400078ec0ff */
[----:B------:R-:W-:-:S03]  /*0f20*/  LOP3.LUT R13, R7, 0x7ff00000, RZ, 0xc0, !PT ;  /* 0x7ff00000070d7812 */ /* 0x000fc600078ec0ff */
[----:B------:R-:W-:Y:S01]  /*0f30*/  @!P0 DMUL R2, R6, 8.98846567431157953865e+307 ;  /* 0x7fe0000006028828 */ /* 0x000fe20000000000 */
[C---:B------:R-:W-:Y:S01]  /*0f40*/  ISETP.GE.U32.AND P1, PT, R4.reuse, R13, PT ;  /* 0x0000000d0400720c */ /* 0x040fe20003f26070 */
[----:B------:R-:W-:Y:S02]  /*0f50*/  IMAD.MOV.U32 R22, RZ, RZ, R4 ;  /* 0x000000ffff167224 */ /* 0x000fe400078e0004 */
[----:B------:R-:W-:Y:S01]  /*0f60*/  @!P2 LOP3.LUT R19, R7, 0x7ff00000, RZ, 0xc0, !PT ;  /* 0x7ff000000713a812 */ /* 0x000fe200078ec0ff */
[----:B------:R-:W-:Y:S01]  /*0f70*/  @!P2 IMAD.MOV.U32 R18, RZ, RZ, RZ ;  /* 0x000000ffff12a224 */ /* 0x000fe200078e00ff */
[----:B------:R-:W0:Y:S02]  /*0f80*/  MUFU.RCP64H R17, R3 ;  /* 0x0000000300117308 */ /* 0x000e240000001800 */
[----:B------:R-:W-:Y:S02]  /*0f90*/  @!P2 ISETP.GE.U32.AND P3, PT, R4, R19, PT ;  /* 0x000000130400a20c */ /* 0x000fe40003f66070 */
[----:B------:R-:W-:-:S02]  /*0fa0*/  @!P0 LOP3.LUT R13, R3, 0x7ff00000, RZ, 0xc0, !PT ;  /* 0x7ff00000030d8812 */ /* 0x000fc400078ec0ff */
[----:B------:R-:W-:-:S03]  /*0fb0*/  @!P2 SEL R19, R8, 0x63400000, !P3 ;  /* 0x634000000813a807 */ /* 0x000fc60005800000 */
[----:B------:R-:W-:Y:S01]  /*0fc0*/  VIADD R23, R13, 0xffffffff ;  /* 0xffffffff0d177836 */ /* 0x000fe20000000000 */
[----:B------:R-:W-:-:S04]  /*0fd0*/  @!P2 LOP3.LUT R19, R19, 0x80000000, R11, 0xf8, !PT ;  /* 0x800000001313a812 */ /* 0x000fc800078ef80b */
[----:B------:R-:W-:Y:S01]  /*0fe0*/  @!P2 LOP3.LUT R19, R19, 0x100000, RZ, 0xfc, !PT ;  /* 0x001000001313a812 */ /* 0x000fe200078efcff */
[----:B0-----:R-:W-:-:S08]  /*0ff0*/  DFMA R14, R16, -R2, 1 ;  /* 0x3ff00000100e742b */ /* 0x001fd00000000802 */
[----:B------:R-:W-:-:S08]  /*1000*/  DFMA R14, R14, R14, R14 ;  /* 0x0000000e0e0e722b */ /* 0x000fd0000000000e */
[----:B------:R-:W-:Y:S01]  /*1010*/  DFMA R16, R16, R14, R16 ;  /* 0x0000000e1010722b */ /* 0x000fe20000000010 */
[----:B------:R-:W-:Y:S01]  /*1020*/  SEL R15, R8, 0x63400000, !P1 ;  /* 0x63400000080f7807 */ /* 0x000fe20004800000 */
[----:B------:R-:W-:-:S03]  /*1030*/  IMAD.MOV.U32 R14, RZ, RZ, R10 ;  /* 0x000000ffff0e7224 */ /* 0x000fc600078e000a */
[----:B------:R-:W-:-:S03]  /*1040*/  LOP3.LUT R15, R15, 0x800fffff, R11, 0xf8, !PT ;  /* 0x800fffff0f0f7812 */ /* 0x000fc600078ef80b */
[----:B------:R-:W-:-:S03]  /*1050*/  DFMA R20, R16, -R2, 1 ;  /* 0x3ff000001014742b */ /* 0x000fc60000000802 */
[----:B------:R-:W-:-:S05]  /*1060*/  @!P2 DFMA R14, R14, 2, -R18 ;  /* 0x400000000e0ea82b */ /* 0x000fca0000000812 */
[----:B------:R-:W-:-:S05]  /*1070*/  DFMA R20, R16, R20, R16 ;  /* 0x000000141014722b */ /* 0x000fca0000000010 */
[----:B------:R-:W-:-:S03]  /*1080*/  @!P2 LOP3.LUT R22, R15, 0x7ff00000, RZ, 0xc0, !PT ;  /* 0x7ff000000f16a812 */ /* 0x000fc600078ec0ff */
[----:B------:R-:W-:Y:S02]  /*1090*/  DMUL R16, R20, R14 ;  /* 0x0000000e14107228 */ /* 0x000fe40000000000 */
[----:B------:R-:W-:-:S05]  /*10a0*/  VIADD R18, R22, 0xffffffff ;  /* 0xffffffff16127836 */ /* 0x000fca0000000000 */
[----:B------:R-:W-:Y:S01]  /*10b0*/  ISETP.GT.U32.AND P0, PT, R18, 0x7feffffe, PT ;  /* 0x7feffffe1200780c */ /* 0x000fe20003f04070 */
[----:B------:R-:W-:-:S03]  /*10c0*/  DFMA R18, R16, -R2, R14 ;  /* 0x800000021012722b */ /* 0x000fc6000000000e */
[----:B------:R-:W-:-:S05]  /*10d0*/  ISETP.GT.U32.OR P0, PT, R23, 0x7feffffe, P0 ;  /* 0x7feffffe1700780c */ /* 0x000fca0000704470 */
[----:B------:R-:W-:-:S08]  /*10e0*/  DFMA R16, R20, R18, R16 ;  /* 0x000000121410722b */ /* 0x000fd00000000010 */
[----:B------:R-:W-:Y:S05]  /*10f0*/  @P0 BRA `(.L_x_11) ;  /* 0x00000000006c0947 */ /* 0x000fea0003800000 */
[----:B------:R-:W-:-:S04]  /*1100*/  LOP3.LUT R11, R7, 0x7ff00000, RZ, 0xc0, !PT ;  /* 0x7ff00000070b7812 */ /* 0x000fc800078ec0ff */
[CC--:B------:R-:W-:Y:S02]  /*1110*/  VIADDMNMX R10, R4.reuse, -R11.reuse, 0xb9600000, !PT ;  /* 0xb9600000040a7446 */ /* 0x0c0fe4000780090b */
[----:B------:R-:W-:Y:S02]  /*1120*/  ISETP.GE.U32.AND P0, PT, R4, R11, PT ;  /* 0x0000000b0400720c */ /* 0x000fe40003f06070 */
[----:B------:R-:W-:Y:S01]  /*1130*/  VIMNMX R4, PT, PT, R10, 0x46a00000, PT ;  /* 0x46a000000a047848 */ /* 0x000fe20003fe0100 */
[----:B------:R-:W-:Y:S01]  /*1140*/  IMAD.MOV.U32 R10, RZ, RZ, RZ ;  /* 0x000000ffff0a7224 */ /* 0x000fe200078e00ff */
[----:B------:R-:W-:-:S05]  /*1150*/  SEL R11, R8, 0x63400000, !P0 ;  /* 0x63400000080b7807 */ /* 0x000fca0004000000 */
[----:B------:R-:W-:-:S04]  /*1160*/  IMAD.IADD R4, R4, 0x1, -R11 ;  /* 0x0000000104047824 */ /* 0x000fc800078e0a0b */
[----:B------:R-:W-:-:S06]  /*1170*/  VIADD R11, R4, 0x7fe00000 ;  /* 0x7fe00000040b7836 */ /* 0x000fcc0000000000 */
[----:B------:R-:W-:-:S10]  /*1180*/  DMUL R18, R16, R10 ;  /* 0x0000000a10127228 */ /* 0x000fd40000000000 */
[----:B------:R-:W-:-:S13]  /*1190*/  FSETP.GTU.AND P0, PT, |R19|, 1.469367938527859385e-39, PT ;  /* 0x001000001300780b */ /* 0x000fda0003f0c200 */
[----:B------:R-:W-:Y:S05]  /*11a0*/  @P0 BRA `(.L_x_12) ;  /* 0x0000000000940947 */ /* 0x000fea0003800000 */
[----:B------:R-:W-:Y:S01]  /*11b0*/  DFMA R2, R16, -R2, R14 ;  /* 0x800000021002722b */ /* 0x000fe2000000000e */
[----:B------:R-:W-:-:S09]  /*11c0*/  IMAD.MOV.U32 R10, RZ, RZ, RZ ;  /* 0x000000ffff0a7224 */ /* 0x000fd200078e00ff */
[C---:B------:R-:W-:Y:S02]  /*11d0*/  FSETP.NEU.AND P0, PT, R3.reuse, RZ, PT ;  /* 0x000000ff0300720b */ /* 0x040fe40003f0d000 */
[----:B------:R-:W-:-:S04]  /*11e0*/  LOP3.LUT R13, R3, 0x80000000, R7, 0x48, !PT ;  /* 0x80000000030d7812 */ /* 0x000fc800078e4807 */
[----:B------:R-:W-:-:S07]  /*11f0*/  LOP3.LUT R11, R13, R11, RZ, 0xfc, !PT ;  /* 0x0000000b0d0b7212 */ /* 0x000fce00078efcff */
[----:B------:R-:W-:Y:S05]  /*1200*/  @!P0 BRA `(.L_x_12) ;  /* 0x00000000007c8947 */ /* 0x000fea0003800000 */
[----:B------:R-:W-:Y:S01]  /*1210*/  IMAD.MOV R3, RZ, RZ, -R4 ;  /* 0x000000ffff037224 */ /* 0x000fe200078e0a04 */
[----:B------:R-:W-:Y:S01]  /*1220*/  DMUL.RP R10, R16, R10 ;  /* 0x0000000a100a7228 */ /* 0x000fe20000008000 */
[----:B------:R-:W-:-:S06]  /*1230*/  IMAD.MOV.U32 R2, RZ, RZ, RZ ;  /* 0x000000ffff027224 */ /* 0x000fcc00078e00ff */
[----:B------:R-:W-:-:S03]  /*1240*/  DFMA R2, R18, -R2, R16 ;  /* 0x800000021202722b */ /* 0x000fc60000000010 */
[----:B------:R-:W-:-:S03]  /*1250*/  LOP3.LUT R13, R11, R13, RZ, 0x3c, !PT ;  /* 0x0000000d0b0d7212 */ /* 0x000fc600078e3cff */
[----:B------:R-:W-:-:S04]  /*1260*/  IADD3 R2, PT, PT, -R4, -0x43300000, RZ ;  /* 0xbcd0000004027810 */ /* 0x000fc80007ffe1ff */
[----:B------:R-:W-:-:S04]  /*1270*/  FSETP.NEU.AND P0, PT, |R3|, R2, PT ;  /* 0x000000020300720b */ /* 0x000fc80003f0d200 */
[----:B------:R-:W-:Y:S02]  /*1280*/  FSEL R18, R10, R18, !P0 ;  /* 0x000000120a127208 */ /* 0x000fe40004000000 */
[----:B------:R-:W-:Y:S01]  /*1290*/  FSEL R19, R13, R19, !P0 ;  /* 0x000000130d137208 */ /* 0x000fe20004000000 */
[----:B------:R-:W-:Y:S06]  /*12a0*/  BRA `(.L_x_12) ;  /* 0x0000000000547947 */ /* 0x000fec0003800000 */
.L_x_11:
[----:B------:R-:W-:-:S14]  /*12b0*/  DSETP.NAN.AND P0, PT, R10, R10, PT ;  /* 0x0000000a0a00722a */ /* 0x000fdc0003f08000 */
[----:B------:R-:W-:Y:S05]  /*12c0*/  @P0 BRA `(.L_x_13) ;  /* 0x0000000000440947 */ /* 0x000fea0003800000 */
[----:B------:R-:W-:-:S14]  /*12d0*/  DSETP.NAN.AND P0, PT, R6, R6, PT ;  /* 0x000000060600722a */ /* 0x000fdc0003f08000 */
[----:B------:R-:W-:Y:S05]  /*12e0*/  @P0 BRA `(.L_x_14) ;  /* 0x0000000000300947 */ /* 0x000fea0003800000 */
[----:B------:R-:W-:Y:S01]  /*12f0*/  ISETP.NE.AND P0, PT, R22, R13, PT ;  /* 0x0000000d1600720c */ /* 0x000fe20003f05270 */
[----:B------:R-:W-:Y:S02]  /*1300*/  IMAD.MOV.U32 R18, RZ, RZ, 0x0 ;  /* 0x00000000ff127424 */ /* 0x000fe400078e00ff */
[----:B------:R-:W-:-:S10]  /*1310*/  IMAD.MOV.U32 R19, RZ, RZ, -0x80000 ;  /* 0xfff80000ff137424 */ /* 0x000fd400078e00ff */
[----:B------:R-:W-:Y:S05]  /*1320*/  @!P0 BRA `(.L_x_12) ;  /* 0x0000000000348947 */ /* 0x000fea0003800000 */
[----:B------:R-:W-:Y:S02]  /*1330*/  ISETP.NE.AND P0, PT, R22, 0x7ff00000, PT ;  /* 0x7ff000001600780c */ /* 0x000fe40003f05270 */
[----:B------:R-:W-:Y:S02]  /*1340*/  LOP3.LUT R19, R11, 0x80000000, R7, 0x48, !PT ;  /* 0x800000000b137812 */ /* 0x000fe400078e4807 */
[----:B------:R-:W-:-:S13]  /*1350*/  ISETP.EQ.OR P0, PT, R13, RZ, !P0 ;  /* 0x000000ff0d00720c */ /* 0x000fda0004702670 */
[----:B------:R-:W-:Y:S01]  /*1360*/  @P0 LOP3.LUT R2, R19, 0x7ff00000, RZ, 0xfc, !PT ;  /* 0x7ff0000013020812 */ /* 0x000fe200078efcff */
[----:B------:R-:W-:Y:S02]  /*1370*/  @!P0 IMAD.MOV.U32 R18, RZ, RZ, RZ ;  /* 0x000000ffff128224 */ /* 0x000fe400078e00ff */
[----:B------:R-:W-:Y:S02]  /*1380*/  @P0 IMAD.MOV.U32 R18, RZ, RZ, RZ ;  /* 0x000000ffff120224 */ /* 0x000fe400078e00ff */
[----:B------:R-:W-:Y:S01]  /*1390*/  @P0 IMAD.MOV.U32 R19, RZ, RZ, R2 ;  /* 0x000000ffff130224 */ /* 0x000fe200078e0002 */
[----:B------:R-:W-:Y:S06]  /*13a0*/  BRA `(.L_x_12) ;  /* 0x0000000000147947 */ /* 0x000fec0003800000 */
.L_x_14:
[----:B------:R-:W-:Y:S01]  /*13b0*/  LOP3.LUT R19, R7, 0x80000, RZ, 0xfc, !PT ;  /* 0x0008000007137812 */ /* 0x000fe200078efcff */
[----:B------:R-:W-:Y:S01]  /*13c0*/  IMAD.MOV.U32 R18, RZ, RZ, R6 ;  /* 0x000000ffff127224 */ /* 0x000fe200078e0006 */
[----:B------:R-:W-:Y:S06]  /*13d0*/  BRA `(.L_x_12) ;  /* 0x0000000000087947 */ /* 0x000fec0003800000 */
.L_x_13:
[----:B------:R-:W-:Y:S01]  /*13e0*/  LOP3.LUT R19, R11, 0x80000, RZ, 0xfc, !PT ;  /* 0x000800000b137812 */ /* 0x000fe200078efcff */
[----:B------:R-:W-:-:S07]  /*13f0*/  IMAD.MOV.U32 R18, RZ, RZ, R10 ;  /* 0x000000ffff127224 */ /* 0x000fce00078e000a */
.L_x_12:
[----:B------:R-:W-:Y:S05]  /*1400*/  BSYNC.RECONVERGENT B1 ;  /* 0x0000000000017941 */ /* 0x000fea0003800200 */
.L_x_10:
[----:B------:R-:W-:Y:S02]  /*1410*/  IMAD.MOV.U32 R2, RZ, RZ, R0 ;  /* 0x000000ffff027224 */ /* 0x000fe400078e0000 */
[----:B------:R-:W-:-:S04]  /*1420*/  IMAD.MOV.U32 R3, RZ, RZ, 0x0 ;  /* 0x00000000ff037424 */ /* 0x000fc800078e00ff */
[----:B------:R-:W-:Y:S05]  /*1430*/  RET.REL.NODEC R2 `(_Z17inplace_fft_outerPfS_iiib) ;  /* 0xffffffe802f07950 */ /* 0x000fea0003c3ffff */
.L_x_15:
[----:B------:R-:W-:-:S00]  /*1440*/  BRA `(.L_x_15) ;  /* 0xfffffffc00fc7947 */ /* 0x000fc0000383ffff */
[----:B------:R-:W-:-:S00]  /*1450*/  NOP ;  /* 0x0000000000007918 */ /* 0x000fc00000000000 */
        /* <DEDUP_REMOVED lines=10> */
.L_x_47:


//--------------------- .text._Z11inplace_fftPfS_iiiib --------------------------
	.section	.text._Z11inplace_fftPfS_iiiib,"ax",@progbits
	.align	128
        .global         _Z11inplace_fftPfS_iiiib
        .type           _Z11inplace_fftPfS_iiiib,@function
        .size           _Z11inplace_fftPfS_iiiib,(.L_x_48 - _Z11inplace_fftPfS_iiiib)
        .other          _Z11inplace_fftPfS_iiiib,@"STO_CUDA_ENTRY STV_DEFAULT"
_Z11inplace_fftPfS_iiiib:
.text._Z11inplace_fftPfS_iiiib:
[----:B------:R-:W0:Y:S01]  /*0000*/  LDC R1, c[0x0][0x37c] ;  /* 0x0000df00ff017b82 */ /* 0x000e220000000800 */
[----:B------:R-:W1:Y:S07]  /*0010*/  S2R R0, SR_TID.X ;  /* 0x0000000000007919 */ /* 0x000e6e0000002100 */
[----:B------:R-:W2:Y:S01]  /*0020*/  LDC.64 R10, c[0x0][0x390] ;  /* 0x0000e400ff0a7b82 */ /* 0x000ea20000000a00 */
[----:B0-----:R-:W-:-:S07]  /*0030*/  VIADD R1, R1, 0xffffffe0 ;  /* 0xffffffe001017836 */ /* 0x001fce0000000000 */
[----:B------:R-:W1:Y:S08]  /*0040*/  S2UR UR4, SR_CTAID.X ;  /* 0x00000000000479c3 */ /* 0x000e700000002500 */
[----:B------:R-:W1:Y:S01]  /*0050*/  LDC.64 R2, c[0x0][0x398] ;  /* 0x0000e600ff027b82 */ /* 0x000e620000000a00 */
[----:B--2---:R-:W-:-:S04]  /*0060*/  LEA.HI R5, R11, R11, RZ, 0x1 ;  /* 0x0000000b0b057211 */ /* 0x004fc800078f08ff */
[----:B------:R-:W-:Y:S01]  /*0070*/  SHF.R.S32.HI R5, RZ, 0x1, R5 ;  /* 0x00000001ff057819 */ /* 0x000fe20000011405 */
[----:B-1----:R-:W-:-:S04]  /*0080*/  IMAD R0, R3, UR4, R0 ;  /* 0x0000000403007c24 */ /* 0x002fc8000f8e0200 */
[----:B------:R-:W-:-:S04]  /*0090*/  IMAD.IADD R10, R0, 0x1, R10 ;  /* 0x00000001000a7824 */ /* 0x000fc800078e020a */
[----:B------:R-:W-:-:S05]  /*00a0*/  IMAD.IADD R3, R10, 0x1, R5 ;  /* 0x000000010a037824 */ /* 0x000fca00078e0205 */
[----:B------:R-:W-:-:S04]  /*00b0*/  ISETP.GE.AND P0, PT, R3, R2, PT ;  /* 0x000000020300720c */ /* 0x000fc80003f06270 */
[----:B------:R-:W-:-:S13]  /*00c0*/  ISETP.GE.OR P0, PT, R0, R5, P0 ;  /* 0x000000050000720c */ /* 0x000fda0000706670 */
[----:B------:R-:W-:Y:S05]  /*00d0*/  @P0 EXIT ;  /* 0x000000000000094d */ /* 0x000fea0003800000 */
[----:B------:R-:W0:Y:S01]  /*00e0*/  LDCU.U8 UR4, c[0x0][0x3a0] ;  /* 0x00007400ff0477ac */ /* 0x000e220008000000 */
[----:B------:R-:W1:Y:S01]  /*00f0*/  I2F.F64 R2, R11 ;  /* 0x0000000b00027312 */ /* 0x000e620000201c00 */
[----:B------:R-:W-:Y:S01]  /*0100*/  BSSY.RECONVERGENT B0, `(.L_x_16) ;  /* 0x000001c000007945 */ /* 0x000fe20003800200 */
[----:B------:R-:W-:Y:S01]  /*0110*/  UMOV UR5, 0x40191eb8 ;  /* 0x40191eb800057882 */ /* 0x000fe20000000000 */
[----:B-1----:R-:W-:Y:S01]  /*0120*/  DADD R6, -RZ, -R2 ;  /* 0x00000000ff067229 */ /* 0x002fe20000000902 */
[----:B0-----:R-:W-:-:S06]  /*0130*/  UPRMT UR4, UR4, 0x8880, URZ ;  /* 0x0000888004047896 */ /* 0x001fcc00080000ff */
[----:B------:R-:W-:Y:S01]  /*0140*/  ISETP.NE.AND P0, PT, RZ, UR4, PT ;  /* 0x00000004ff007c0c */ /* 0x000fe2000bf05270 */
[----:B------:R-:W-:-:S03]  /*0150*/  UMOV UR4, 0x51eb851f ;  /* 0x51eb851f00047882 */ /* 0x000fc60000000000 */
[----:B------:R-:W-:Y:S02]  /*0160*/  FSEL R7, R7, R3, !P0 ;  /* 0x0000000307077208 */ /* 0x000fe40004000000 */
[----:B------:R-:W-:Y:S01]  /*0170*/  FSEL R6, R6, R2, !P0 ;  /* 0x0000000206067208 */ /* 0x000fe20004000000 */
[----:B------:R-:W-:Y:S01]  /*0180*/  IMAD.MOV.U32 R2, RZ, RZ, 0x1 ;  /* 0x00000001ff027424 */ /* 0x000fe200078e00ff */
[----:B------:R-:W0:Y:S05]  /*0190*/  MUFU.RCP64H R3, R7 ;  /* 0x0000000700037308 */ /* 0x000e2a0000001800 */
[----:B0-----:R-:W-:-:S08]  /*01a0*/  DFMA R8, -R6, R2, 1 ;  /* 0x3ff000000608742b */ /* 0x001fd00000000102 */
[----:B------:R-:W-:Y:S02]  /*01b0*/  DFMA R12, R8, R8, R8 ;  /* 0x00000008080c722b */ /* 0x000fe40000000008 */
[----:B------:R-:W0:Y:S06]  /*01c0*/  I2F.F64 R8, R0 ;  /* 0x0000000000087312 */ /* 0x000e2c0000201c00 */
        /* <DEDUP_REMOVED lines=12> */
[----:B------:R-:W-:Y:S05]  /*0290*/  CALL.REL.NOINC `($__internal_1_$__cuda_sm20_div_rn_f64_full) ;  /* 0x0000000800f07944 */ /* 0x000fea0003c00000 */
[----:B------:R-:W-:Y:S02]  /*02a0*/  IMAD.MOV.U32 R2, RZ, RZ, R16 ;  /* 0x000000ffff027224 */ /* 0x000fe400078e0010 */
[----:B------:R-:W-:-:S07]  /*02b0*/  IMAD.MOV.U32 R3, RZ, RZ, R17 ;  /* 0x000000ffff037224 */ /* 0x000fce00078e0011 */
.L_x_17:
[----:B------:R-:W-:Y:S05]  /*02c0*/  BSYNC.RECONVERGENT B0 ;  /* 0x0000000000007941 */ /* 0x000fea0003800200 */
.L_x_16:
[----:B------:R-:W0:Y:S01]  /*02d0*/  F2F.F32.F64 R7, R2 ;  /* 0x0000000200077310 */ /* 0x000e220000301000 */
[----:B------:R-:W1:Y:S01]  /*02e0*/  LDCU.64 UR6, c[0x0][0x358] ;  /* 0x00006b00ff0677ac */ /* 0x000e620008000a00 */
        /* <DEDUP_REMOVED lines=10> */
[----:B-1----:R-:W-:Y:S06]  /*0390*/  @!P0 BRA `(.L_x_19) ;  /* 0x0000000000dc8947 */ /* 0x002fec0003800000 */
        /* <DEDUP_REMOVED lines=11> */
.L_x_20:
        /* <DEDUP_REMOVED lines=44> */
.L_x_19:
[----:B------:R-:W-:Y:S05]  /*0710*/  BSYNC.RECONVERGENT B0 ;  /* 0x0000000000007941 */ /* 0x000fea0003800200 */
.L_x_18:
[----:B------:R-:W-:Y:S01]  /*0720*/  LOP3.LUT R6, R0, 0x1, RZ, 0xc0, !PT ;  /* 0x0000000100067812 */ /* 0x000fe200078ec0ff */
[----:B------:R-:W-:Y:S02]  /*0730*/  IMAD.MOV.U32 R14, RZ, RZ, 0x37cbac00 ;  /* 0x37cbac00ff0e7424 */ /* 0x000fe400078e00ff */
[----:B------:R-:W-:Y:S01]  /*0740*/  FMUL R3, R4, R4 ;  /* 0x0000000404037220 */ /* 0x000fe20000400000 */
[----:B------:R-:W-:Y:S01]  /*0750*/  VIADD R0, R0, 0x1 ;  /* 0x0000000100007836 */ /* 0x000fe20000000000 */
[----:B------:R-:W-:Y:S01]  /*0760*/  ISETP.NE.U32.AND P0, PT, R6, 0x1, PT ;  /* 0x000000010600780c */ /* 0x000fe20003f05070 */
[----:B------:R-:W-:Y:S02]  /*0770*/  IMAD.MOV.U32 R6, RZ, RZ, 0x3c0885e4 ;  /* 0x3c0885e4ff067424 */ /* 0x000fe400078e00ff */
[----:B------:R-:W-:Y:S01]  /*0780*/  FFMA R2, R3, R14, -0.0013887860113754868507 ;  /* 0xbab607ed03027423 */ /* 0x000fe2000000000e */
[----:B------:R-:W-:Y:S01]  /*0790*/  IMAD.MOV.U32 R15, RZ, RZ, 0x3e2aaaa8 ;  /* 0x3e2aaaa8ff0f7424 */ /* 0x000fe200078e00ff */
[----:B------:R-:W-:Y:S01]  /*07a0*/  LOP3.LUT P1, RZ, R0, 0x2, RZ, 0xc0, !PT ;  /* 0x0000000200ff7812 */ /* 0x000fe2000782c0ff */
[----:B------:R-:W-:Y:S01]  /*07b0*/  BSSY.RECONVERGENT B0, `(.L_x_21) ;  /* 0x0000043000007945 */ /* 0x000fe20003800200 */
[----:B------:R-:W-:-:S02]  /*07c0*/  FSEL R6, R6, 0.041666727513074874878, !P0 ;  /* 0x3d2aaabb06067808 */ /* 0x000fc40004000000 */
[----:B------:R-:W-:Y:S02]  /*07d0*/  FSEL R2, R2, -0.00019574658654164522886, P0 ;  /* 0xb94d415302027808 */ /* 0x000fe40000000000 */
[----:B------:R-:W-:Y:S02]  /*07e0*/  FSEL R0, R4, 1, !P0 ;  /* 0x3f80000004007808 */ /* 0x000fe40004000000 */
[----:B------:R-:W-:Y:S01]  /*07f0*/  FSEL R15, -R15, -0.4999999701976776123, !P0 ;  /* 0xbeffffff0f0f7808 */ /* 0x000fe20004000100 */
[----:B------:R-:W-:Y:S01]  /*0800*/  FFMA R2, R3, R2, R6 ;  /* 0x0000000203027223 */ /* 0x000fe20000000006 */
[----:B------:R-:W-:Y:S01]  /*0810*/  FSETP.GE.AND P0, PT, |R7|, 105615, PT ;  /* 0x47ce47800700780b */ /* 0x000fe20003f06200 */
[C---:B------:R-:W-:Y:S02]  /*0820*/  FFMA R9, R3.reuse, R0, RZ ;  /* 0x0000000003097223 */ /* 0x040fe400000000ff */
        /* <DEDUP_REMOVED lines=15> */
.L_x_23:
        /* <DEDUP_REMOVED lines=28> */
[----:B---3--:R-:W-:Y:S02]  /*0ae0*/  @P0 SHF.L.W.U32.HI R3, R2, R4, R3 ;  /* 0x0000000402030219 */ /* 0x008fe40000010e03 */
[--C-:B------:R-:W-:Y:S02]  /*0af0*/  SHF.R.U32.HI R11, RZ, 0x1e, R0.reuse ;  /* 0x0000001eff0b7819 */ /* 0x100fe40000011600 */
[C---:B------:R-:W-:Y:S01]  /*0b00*/  SHF.L.W.U32.HI R2, R3.reuse, 0x2, R0 ;  /* 0x0000000203027819 */ /* 0x040fe20000010e00 */
[----:B------:R-:W-:-:S03]  /*0b10*/  IMAD.SHL.U32 R3, R3, 0x4, RZ ;  /* 0x0000000403037824 */ /* 0x000fc600078e00ff */
[----:B------:R-:W-:Y:S02]  /*0b20*/  SHF.R.S32.HI R4, RZ, 0x1f, R2 ;  /* 0x0000001fff047819 */ /* 0x000fe40000011402 */
[----:B------:R-:W-:Y:S02]  /*0b30*/  LEA.HI R11, R2, R11, RZ, 0x1 ;  /* 0x0000000b020b7211 */ /* 0x000fe400078f08ff */
[C---:B------:R-:W-:Y:S02]  /*0b40*/  LOP3.LUT R8, R4.reuse, R3, RZ, 0x3c, !PT ;  /* 0x0000000304087212 */ /* 0x040fe400078e3cff */
[----:B------:R-:W-:Y:S01]  /*0b50*/  LOP3.LUT R9, R4, R2, RZ, 0x3c, !PT ;  /* 0x0000000204097212 */ /* 0x000fe200078e3cff */
[----:B------:R-:W-:Y:S01]  /*0b60*/  IMAD.MOV R0, RZ, RZ, -R11 ;  /* 0x000000ffff007224 */ /* 0x000fe200078e0a0b */
[----:B------:R-:W-:-:S03]  /*0b70*/  LOP3.LUT R7, R2, R7, RZ, 0x3c, !PT ;  /* 0x0000000702077212 */ /* 0x000fc600078e3cff */
[----:B------:R-:W-:Y:S01]  /*0b80*/  @!P1 IMAD.MOV.U32 R11, RZ, RZ, R0 ;  /* 0x000000ffff0b9224 */ /* 0x000fe200078e0000 */
[----:B------:R-:W1:Y:S01]  /*0b90*/  I2F.F64.S64 R8, R8 ;  /* 0x0000000800087312 */ /* 0x000e620000301c00 */
[----:B------:R-:W-:Y:S01]  /*0ba0*/  ISETP.GE.AND P0, PT, R7, RZ, PT ;  /* 0x000000ff0700720c */ /* 0x000fe20003f06270 */
[----:B-1----:R-:W-:-:S10]  /*0bb0*/  DMUL R16, R8, UR4 ;  /* 0x0000000408107c28 */ /* 0x002fd40008000000 */
[----:B------:R-:W1:Y:S02]  /*0bc0*/  F2F.F32.F64 R16, R16 ;  /* 0x0000001000107310 */ /* 0x000e640000301000 */
[----:B01----:R-:W-:-:S07]  /*0bd0*/  FSEL R13, -R16, R16, !P0 ;  /* 0x00000010100d7208 */ /* 0x003fce0004000100 */
.L_x_22:
[----:B------:R-:W-:Y:S05]  /*0be0*/  BSYNC.RECONVERGENT B0 ;  /* 0x0000000000007941 */ /* 0x000fea0003800200 */
.L_x_21:
[----:B------:R-:W0:Y:S08]  /*0bf0*/  LDC.64 R2, c[0x0][0x388] ;  /* 0x0000e200ff027b82 */ /* 0x000e300000000a00 */
[----:B------:R-:W1:Y:S01]  /*0c00*/  LDC.64 R6, c[0x0][0x380] ;  /* 0x0000e000ff067b82 */ /* 0x000e620000000a00 */
[----:B0-----:R-:W-:-:S04]  /*0c10*/  IMAD.WIDE R2, R10, 0x4, R2 ;  /* 0x000000040a027825 */ /* 0x001fc800078e0202 */
[----:B------:R-:W-:-:S04]  /*0c20*/  IMAD.WIDE R8, R5, 0x4, R2 ;  /* 0x0000000405087825 */ /* 0x000fc800078e0202 */
[----:B-1----:R-:W-:Y:S01]  /*0c30*/  IMAD.WIDE R6, R10, 0x4, R6 ;  /* 0x000000040a067825 */ /* 0x002fe200078e0206 */
[----:B------:R-:W2:Y:S04]  /*0c40*/  LDG.E R17, desc[UR6][R8.64] ;  /* 0x0000000608117981 */ /* 0x000ea8000c1e1900 */
[----:B------:R-:W3:Y:S01]  /*0c50*/  LDG.E R15, desc[UR6][R6.64] ;  /* 0x00000006060f7981 */ /* 0x000ee2000c1e1900 */
[----:B------:R-:W-:-:S03]  /*0c60*/  IMAD.WIDE R4, R5, 0x4, R6 ;  /* 0x0000000405047825 */ /* 0x000fc600078e0206 */
[----:B------:R-:W4:Y:S04]  /*0c70*/  LDG.E R10, desc[UR6][R2.64] ;  /* 0x00000006020a7981 */ /* 0x000f28000c1e1900 */
[----:B------:R-:W5:Y:S01]  /*0c80*/  LDG.E R19, desc[UR6][R4.64] ;  /* 0x0000000604137981 */ /* 0x000f62000c1e1900 */
[----:B------:R-:W-:Y:S01]  /*0c90*/  LOP3.LUT R0, R11, 0x1, RZ, 0xc0, !PT ;  /* 0x000000010b007812 */ /* 0x000fe200078ec0ff */
[----:B------:R-:W-:-:S03]  /*0ca0*/  FMUL R21, R13, R13 ;  /* 0x0000000d0d157220 */ /* 0x000fc60000400000 */
[----:B------:R-:W-:Y:S01]  /*0cb0*/  ISETP.NE.U32.AND P0, PT, R0, 0x1, PT ;  /* 0x000000010000780c */ /* 0x000fe20003f05070 */
[----:B------:R-:W-:Y:S01]  /*0cc0*/  FFMA R14, R21, R14, -0.0013887860113754868507 ;  /* 0xbab607ed150e7423 */ /* 0x000fe2000000000e */
[----:B------:R-:W-:Y:S02]  /*0cd0*/  IMAD.MOV.U32 R0, RZ, RZ, 0x3d2aaabb ;  /* 0x3d2aaabbff007424 */ /* 0x000fe400078e00ff */
[----:B------:R-:W-:Y:S02]  /*0ce0*/  IMAD.MOV.U32 R16, RZ, RZ, 0x3effffff ;  /* 0x3effffffff107424 */ /* 0x000fe400078e00ff */
[----:B------:R-:W-:Y:S02]  /*0cf0*/  FSEL R14, R14, -0.00019574658654164522886, !P0 ;  /* 0xb94d41530e0e7808 */ /* 0x000fe40004000000 */
[----:B------:R-:W-:Y:S02]  /*0d00*/  FSEL R0, R0, 0.0083327032625675201416, !P0 ;  /* 0x3c0885e400007808 */ /* 0x000fe40004000000 */
[----:B------:R-:W-:-:S02]  /*0d10*/  LOP3.LUT P1, RZ, R11, 0x2, RZ, 0xc0, !PT ;  /* 0x000000020bff7812 */ /* 0x000fc4000782c0ff */
[----:B------:R-:W-:Y:S01]  /*0d20*/  FSEL R11, -R16, -0.16666662693023681641, !P0 ;  /* 0xbe2aaaa8100b7808 */ /* 0x000fe20004000100 */
[----:B------:R-:W-:Y:S01]  /*0d30*/  FFMA R14, R21, R14, R0 ;  /* 0x0000000e150e7223 */ /* 0x000fe20000000000 */
[----:B------:R-:W-:-:S03]  /*0d40*/  FSEL R0, R13, 1, P0 ;  /* 0x3f8000000d007808 */ /* 0x000fc60000000000 */
[C---:B------:R-:W-:Y:S02]  /*0d50*/  FFMA R11, R21.reuse, R14, R11 ;  /* 0x0000000e150b7223 */ /* 0x040fe4000000000b */
[----:B------:R-:W-:-:S04]  /*0d60*/  FFMA R21, R21, R0, RZ ;  /* 0x0000000015157223 */ /* 0x000fc800000000ff */
[----:B------:R-:W-:-:S04]  /*0d70*/  FFMA R0, R21, R11, R0 ;  /* 0x0000000b15007223 */ /* 0x000fc80000000000 */
[----:B------:R-:W-:-:S04]  /*0d80*/  @P1 FADD R0, RZ, -R0 ;  /* 0x80000000ff001221 */ /* 0x000fc80000000000 */
[C---:B--2---:R-:W-:Y:S01]  /*0d90*/  FMUL R11, R0.reuse, R17 ;  /* 0x00000011000b7220 */ /* 0x044fe20000400000 */
[----:B-----5:R-:W-:-:S03]  /*0da0*/  FMUL R14, R0, R19 ;  /* 0x00000013000e7220 */ /* 0x020fc60000400000 */
[C---:B------:R-:W-:Y:S01]  /*0db0*/  FFMA R0, R12.reuse, R19, -R11 ;  /* 0x000000130c007223 */ /* 0x040fe2000000080b */
[----:B------:R-:W-:-:S03]  /*0dc0*/  FFMA R17, R12, R17, R14 ;  /* 0x000000110c117223 */ /* 0x000fc6000000000e */
[C-C-:B---3--:R-:W-:Y:S01]  /*0dd0*/  FADD R11, R15.reuse, R0.reuse ;  /* 0x000000000f0b7221 */ /* 0x148fe20000000000 */
[----:B------:R-:W-:Y:S01]  /*0de0*/  FADD R15, R15, -R0 ;  /* 0x800000000f0f7221 */ /* 0x000fe20000000000 */
[C-C-:B----4-:R-:W-:Y:S01]  /*0df0*/  FADD R13, R10.reuse, R17.reuse ;  /* 0x000000110a0d7221 */ /* 0x150fe20000000000 */
[----:B------:R-:W-:Y:S02]  /*0e00*/  FADD R17, R10, -R17 ;  /* 0x800000110a117221 */ /* 0x000fe40000000000 */
[----:B------:R-:W-:Y:S04]  /*0e10*/  STG.E desc[UR6][R6.64], R11 ;  /* 0x0000000b06007986 */ /* 0x000fe8000c101906 */
[----:B------:R-:W-:Y:S04]  /*0e20*/  STG.E desc[UR6][R2.64], R13 ;  /* 0x0000000d02007986 */ /* 0x000fe8000c101906 */
[----:B------:R-:W-:Y:S04]  /*0e30*/  STG.E desc[UR6][R4.64], R15 ;  /* 0x0000000f04007986 */ /* 0x000fe8000c101906 */
[----:B------:R-:W-:Y:S01]  /*0e40*/  STG.E desc[UR6][R8.64], R17 ;  /* 0x0000001108007986 */ /* 0x000fe2000c101906 */
[----:B------:R-:W-:Y:S05]  /*0e50*/  EXIT ;  /* 0x000000000000794d */ /* 0x000fea0003800000 */
        .weak           $__internal_1_$__cuda_sm20_div_rn_f64_full
        .type           $__internal_1_$__cuda_sm20_div_rn_f64_full,@function
        .size           $__internal_1_$__cuda_sm20_div_rn_f64_full,(.L_x_48 - $__internal_1_$__cuda_sm20_div_rn_f64_full)
$__internal_1_$__cuda_sm20_div_rn_f64_full:
[C---:B------:R-:W-:Y:S01]  /*0e60*/  FSETP.GEU.AND P0, PT, |R7|.reuse, 1.469367938527859385e-39, PT ;  /* 0x001000000700780b */ /* 0x040fe20003f0e200 */
[----:B------:R-:W-:Y:S01]  /*0e70*/  IMAD.MOV.U32 R12, RZ, RZ, 0x1 ;  /* 0x00000001ff0c7424 */ /* 0x000fe200078e00ff */
[----:B------:R-:W-:Y:S01]  /*0e80*/  LOP3.LUT R2, R7, 0x800fffff, RZ, 0xc0, !PT ;  /* 0x800fffff07027812 */ /* 0x000fe200078ec0ff */
[----:B------:R-:W-:Y:S01]  /*0e90*/  BSSY.RECONVERGENT B1, `(.L_x_24) ;  /* 0x0000055000017945 */ /* 0x000fe20003800200 */
[C---:B------:R-:W-:Y:S02]  /*0ea0*/  FSETP.GEU.AND P2, PT, |R9|.reuse, 1.469367938527859385e-39, PT ;  /* 0x001000000900780b */ /* 0x040fe40003f4e200 */
[----:B------:R-:W-:Y:S01]  /*0eb0*/  LOP3.LUT R3, R2, 0x3ff00000, RZ, 0xfc, !PT ;  /* 0x3ff0000002037812 */ /* 0x000fe200078efcff */
[----:B------:R-:W-:Y:S01]  /*0ec0*/  IMAD.MOV.U32 R2, RZ, RZ, R6 ;  /* 0x000000ffff027224 */ /* 0x000fe200078e0006 */
[----:B------:R-:W-:-:S05]  /*0ed0*/  LOP3.LUT R4, R9, 0x7ff00000, RZ, 0xc0, !PT ;  /* 0x7ff0000009047812 */ /* 0x000fca00078ec0ff */
[----:B------:R-:W-:-:S04]  /*0ee0*/  @!P0 DMUL R2, R6, 8.98846567431157953865e+307 ;  /* 0x7fe0000006028828 */ /* 0x000fc80000000000 */
[----:B------:R-:W-:Y:S01]  /*0ef0*/  @!P2 LOP3.LUT R11, R7, 0x7ff00000, RZ, 0xc0, !PT ;  /* 0x7ff00000070ba812 */ /* 0x000fe200078ec0ff */
[----:B------:R-:W-:Y:S01]  /*0f00*/  @!P2 IMAD.MOV.U32 R18, RZ, RZ, RZ ;  /* 0x000000ffff12a224 */ /* 0x000fe200078e00ff */
[----:B------:R-:W0:Y:S02]  /*0f10*/  MUFU.RCP64H R13, R3 ;  /* 0x00000003000d7308 */ /* 0x000e240000001800 */
[----:B------:R-:W-:Y:S01]  /*0f20*/  @!P2 ISETP.GE.U32.AND P3, PT, R4, R11, PT ;  /* 0x0000000b0400a20c */ /* 0x000fe20003f66070 */
[----:B------:R-:W-:-:S05]  /*0f30*/  IMAD.MOV.U32 R11, RZ, RZ, 0x1ca00000 ;  /* 0x1ca00000ff0b7424 */ /* 0x000fca00078e00ff */
[----:B------:R-:W-:-:S04]  /*0f40*/  @!P2 SEL R19, R11, 0x63400000, !P3 ;  /* 0x634000000b13a807 */ /* 0x000fc80005800000 */
[----:B------:R-:W-:-:S04]  /*0f50*/  @!P2 LOP3.LUT R19, R19, 0x80000000, R9, 0xf8, !PT ;  /* 0x800000001313a812 */ /* 0x000fc800078ef809 */
[----:B------:R-:W-:Y:S01]  /*0f60*/  @!P2 LOP3.LUT R19, R19, 0x100000, RZ, 0xfc, !PT ;  /* 0x001000001313a812 */ /* 0x000fe200078efcff */
[----:B0-----:R-:W-:-:S08]  /*0f70*/  DFMA R14, R12, -R2, 1 ;  /* 0x3ff000000c0e742b */ /* 0x001fd00000000802 */
[----:B------:R-:W-:Y:S01]  /*0f80*/  DFMA R16, R14, R14, R14 ;  /* 0x0000000e0e10722b */ /* 0x000fe2000000000e */
[----:B------:R-:W-:-:S04]  /*0f90*/  LOP3.LUT R15, R7, 0x7ff00000, RZ, 0xc0, !PT ;  /* 0x7ff00000070f7812 */ /* 0x000fc800078ec0ff */
[----:B------:R-:W-:-:S03]  /*0fa0*/  ISETP.GE.U32.AND P1, PT, R4, R15, PT ;  /* 0x0000000f0400720c */ /* 0x000fc60003f26070 */
[----:B------:R-:W-:Y:S01]  /*0fb0*/  DFMA R16, R12, R16, R12 ;  /* 0x000000100c10722b */ /* 0x000fe2000000000c */
[----:B------:R-:W-:Y:S01]  /*0fc0*/  SEL R13, R11, 0x63400000, !P1 ;  /* 0x634000000b0d7807 */ /* 0x000fe20004800000 */
[----:B------:R-:W-:-:S03]  /*0fd0*/  IMAD.MOV.U32 R12, RZ, RZ, R8 ;  /* 0x000000ffff0c7224 */ /* 0x000fc600078e0008 */
[----:B------:R-:W-:-:S03]  /*0fe0*/  LOP3.LUT R13, R13, 0x800fffff, R9, 0xf8, !PT ;  /* 0x800fffff0d0d7812 */ /* 0x000fc600078ef809 */
[----:B------:R-:W-:-:S03]  /*0ff0*/  DFMA R20, R16, -R2, 1 ;  /* 0x3ff000001014742b */ /* 0x000fc60000000802 */
[----:B------:R-:W-:-:S05]  /*1000*/  @!P2 DFMA R12, R12, 2, -R18 ;  /* 0x400000000c0ca82b */ /* 0x000fca0000000812 */
[----:B------:R-:W-:Y:S01]  /*1010*/  DFMA R16, R16, R20, R16 ;  /* 0x000000141010722b */ /* 0x000fe20000000010 */
[----:B------:R-:W-:Y:S02]  /*1020*/  IMAD.MOV.U32 R21, RZ, RZ, R4 ;  /* 0x000000ffff157224 */ /* 0x000fe400078e0004 */
[----:B------:R-:W-:Y:S01]  /*1030*/  IMAD.MOV.U32 R20, RZ, RZ, R15 ;  /* 0x000000ffff147224 */ /* 0x000fe200078e000f */
[----:B------:R-:W-:Y:S02]  /*1040*/  @!P0 LOP3.LUT R20, R3, 0x7ff00000, RZ, 0xc0, !PT ;  /* 0x7ff0000003148812 */ /* 0x000fe400078ec0ff */
[----:B------:R-:W-:Y:S02]  /*1050*/  @!P2 LOP3.LUT R21, R13, 0x7ff00000, RZ, 0xc0, !PT ;  /* 0x7ff000000d15a812 */ /* 0x000fe400078ec0ff */
[----:B------:R-:W-:Y:S01]  /*1060*/  DMUL R18, R16, R12 ;  /* 0x0000000c10127228 */ /* 0x000fe20000000000 */
[----:B------:R-:W-:Y:S02]  /*1070*/  VIADD R23, R20, 0xffffffff ;  /* 0xffffffff14177836 */ /* 0x000fe40000000000 */
[----:B------:R-:W-:-:S05]  /*1080*/  VIADD R22, R21, 0xffffffff ;  /* 0xffffffff15167836 */ /* 0x000fca0000000000 */
[----:B------:R-:W-:Y:S01]  /*1090*/  DFMA R14, R18, -R2, R12 ;  /* 0x80000002120e722b */ /* 0x000fe2000000000c */
[----:B------:R-:W-:-:S04]  /*10a0*/  ISETP.GT.U32.AND P0, PT, R22, 0x7feffffe, PT ;  /* 0x7feffffe1600780c */ /* 0x000fc80003f04070 */
[----:B------:R-:W-:-:S03]  /*10b0*/  ISETP.GT.U32.OR P0, PT, R23, 0x7feffffe, P0 ;  /* 0x7feffffe1700780c */ /* 0x000fc60000704470 */
[----:B------:R-:W-:-:S10]  /*10c0*/  DFMA R14, R16, R14, R18 ;  /* 0x0000000e100e722b */ /* 0x000fd40000000012 */
[----:B------:R-:W-:Y:S05]  /*10d0*/  @P0 BRA `(.L_x_25) ;  /* 0x00000000006c0947 */ /* 0x000fea0003800000 */
[----:B------:R-:W-:-:S04]  /*10e0*/  LOP3.LUT R9, R7, 0x7ff00000, RZ, 0xc0, !PT ;  /* 0x7ff0000007097812 */ /* 0x000fc800078ec0ff */
[CC--:B------:R-:W-:Y:S02]  /*10f0*/  VIADDMNMX R8, R4.reuse, -R9.reuse, 0xb9600000, !PT ;  /* 0xb960000004087446 */ /* 0x0c0fe40007800909 */
[----:B------:R-:W-:Y:S02]  /*1100*/  ISETP.GE.U32.AND P0, PT, R4, R9, PT ;  /* 0x000000090400720c */ /* 0x000fe40003f06070 */
[----:B------:R-:W-:Y:S02]  /*1110*/  VIMNMX R8, PT, PT, R8, 0x46a00000, PT ;  /* 0x46a0000008087848 */ /* 0x000fe40003fe0100 */
[----:B------:R-:W-:-:S05]  /*1120*/  SEL R11, R11, 0x63400000, !P0 ;  /* 0x634000000b0b7807 */ /* 0x000fca0004000000 */
[----:B------:R-:W-:Y:S02]  /*1130*/  IMAD.IADD R4, R8, 0x1, -R11 ;  /* 0x0000000108047824 */ /* 0x000fe400078e0a0b */
[----:B------:R-:W-:Y:S02]  /*1140*/  IMAD.MOV.U32 R8, RZ, RZ, RZ ;  /* 0x000000ffff087224 */ /* 0x000fe400078e00ff */
        /* <DEDUP_REMOVED lines=20> */
.L_x_25:
        /* <DEDUP_REMOVED lines=16> */
.L_x_28:
[----:B------:R-:W-:Y:S01]  /*1390*/  LOP3.LUT R17, R7, 0x80000, RZ, 0xfc, !PT ;  /* 0x0008000007117812 */ /* 0x000fe200078efcff */
[----:B------:R-:W-:Y:S01]  /*13a0*/  IMAD.MOV.U32 R16, RZ, RZ, R6 ;  /* 0x000000ffff107224 */ /* 0x000fe200078e0006 */
[----:B------:R-:W-:Y:S06]  /*13b0*/  BRA `(.L_x_26) ;  /* 0x0000000000087947 */ /* 0x000fec0003800000 */
.L_x_27:
[----:B------:R-:W-:Y:S01]  /*13c0*/  LOP3.LUT R17, R9, 0x80000, RZ, 0xfc, !PT ;  /* 0x0008000009117812 */ /* 0x000fe200078efcff */
[----:B------:R-:W-:-:S07]  /*13d0*/  IMAD.MOV.U32 R16, RZ, RZ, R8 ;  /* 0x000000ffff107224 */ /* 0x000fce00078e0008 */
.L_x_26:
[----:B------:R-:W-:Y:S05]  /*13e0*/  BSYNC.RECONVERGENT B1 ;  /* 0x0000000000017941 */ /* 0x000fea0003800200 */
.L_x_24:
[----:B------:R-:W-:Y:S02]  /*13f0*/  IMAD.MOV.U32 R2, RZ, RZ, R0 ;  /* 0x000000ffff027224 */ /* 0x000fe400078e0000 */
[----:B------:R-:W-:-:S04]  /*1400*/  IMAD.MOV.U32 R3, RZ, RZ, 0x0 ;  /* 0x00000000ff037424 */ /* 0x000fc800078e00ff */
[----:B------:R-:W-:Y:S05]  /*1410*/  RET.REL.NODEC R2 `(_Z11inplace_fftPfS_iiiib) ;  /* 0xffffffe802f87950 */ /* 0x000fea0003c3ffff */
.L_x_29:
        /* <DEDUP_REMOVED lines=14> */
.L_x_48:


//--------------------- .text._Z14bitrev_reorderPfS_S_S_imi --------------------------
	.section	.text._Z14bitrev_reorderPfS_S_S_imi,"ax",@progbits
	.align	128
        .global         _Z14bitrev_reorderPfS_S_S_imi
        .type           _Z14bitrev_reorderPfS_S_S_imi,@function
        .size           _Z14bitrev_reorderPfS_S_S_imi,(.L_x_52 - _Z14bitrev_reorderPfS_S_S_imi)
        .other          _Z14bitrev_reorderPfS_S_S_imi,@"STO_CUDA_ENTRY STV_DEFAULT"
_Z14bitrev_reorderPfS_S_S_imi:
.text._Z14bitrev_reorderPfS_S_S_imi:
[----:B------:R-:W-:Y:S01]  /*0000*/  LDC R1, c[0x0][0x37c] ;  /* 0x0000df00ff017b82 */ /* 0x000fe20000000800 */
[----:B------:R-:W0:Y:S07]  /*0010*/  S2R R5, SR_TID.X ;  /* 0x0000000000057919 */ /* 0x000e2e0000002100 */
[----:B------:R-:W0:Y:S01]  /*0020*/  S2UR UR4, SR_CTAID.X ;  /* 0x00000000000479c3 */ /* 0x000e220000002500 */
[----:B------:R-:W1:Y:S07]  /*0030*/  LDCU UR5, c[0x0][0x3b0] ;  /* 0x00007600ff0577ac */ /* 0x000e6e0008000800 */
[----:B------:R-:W0:Y:S02]  /*0040*/  LDC R0, c[0x0][0x3a8] ;  /* 0x0000ea00ff007b82 */ /* 0x000e240000000800 */
[----:B0-----:R-:W-:-:S05]  /*0050*/  IMAD R5, R0, UR4, R5 ;  /* 0x0000000400057c24 */ /* 0x001fca000f8e0205 */
[----:B-1----:R-:W-:-:S13]  /*0060*/  ISETP.GE.AND P0, PT, R5, UR5, PT ;  /* 0x0000000505007c0c */ /* 0x002fda000bf06270 */
[----:B------:R-:W-:Y:S05]  /*0070*/  @P0 EXIT ;  /* 0x000000000000094d */ /* 0x000fea0003800000 */
[----:B------:R-:W0:Y:S01]  /*0080*/  LDCU UR4, c[0x0][0x3a0] ;  /* 0x00007400ff0477ac */ /* 0x000e220008000800 */
[----:B------:R-:W1:Y:S01]  /*0090*/  BREV R0, R5 ;  /* 0x0000000500007301 */ /* 0x000e620000000000 */
[----:B0-----:R-:W-:-:S06]  /*00a0*/  UIADD3 UR4, UPT, UPT, -UR4, 0x20, URZ ;  /* 0x0000002004047890 */ /* 0x001fcc000fffe1ff */
[----:B-1----:R-:W-:-:S04]  /*00b0*/  SHF.R.U32.HI R11, RZ, UR4, R0 ;  /* 0x00000004ff0b7c19 */ /* 0x002fc80008011600 */
[----:B------:R-:W-:-:S13]  /*00c0*/  ISETP.GE.U32.AND P0, PT, R11, UR5, PT ;  /* 0x000000050b007c0c */ /* 0x000fda000bf06070 */
[----:B------:R-:W-:Y:S05]  /*00d0*/  @P0 EXIT ;  /* 0x000000000000094d */ /* 0x000fea0003800000 */
[----:B------:R-:W0:Y:S01]  /*00e0*/  LDC.64 R2, c[0x0][0x390] ;  /* 0x0000e400ff027b82 */ /* 0x000e220000000a00 */
[----:B------:R-:W1:Y:S07]  /*00f0*/  LDCU.64 UR4, c[0x0][0x358] ;  /* 0x00006b00ff0477ac */ /* 0x000e6e0008000a00 */
[----:B------:R-:W2:Y:S08]  /*0100*/  LDC.64 R6, c[0x0][0x398] ;  /* 0x0000e600ff067b82 */ /* 0x000eb00000000a00 */
[----:B------:R-:W3:Y:S01]  /*0110*/  LDC.64 R8, c[0x0][0x388] ;  /* 0x0000e200ff087b82 */ /* 0x000ee20000000a00 */
[----:B0-----:R-:W-:-:S06]  /*0120*/  IMAD.WIDE R2, R5, 0x4, R2 ;  /* 0x0000000405027825 */ /* 0x001fcc00078e0202 */
[----:B-1----:R-:W4:Y:S01]  /*0130*/  LDG.E.CONSTANT R3, desc[UR4][R2.64] ;  /* 0x0000000402037981 */ /* 0x002f22000c1e9900 */
[----:B--2---:R-:W-:Y:S02]  /*0140*/  IMAD.WIDE R6, R5, 0x4, R6 ;  /* 0x0000000405067825 */ /* 0x004fe400078e0206 */
[----:B------:R-:W0:Y:S04]  /*0150*/  LDC.64 R4, c[0x0][0x380] ;  /* 0x0000e000ff047b82 */ /* 0x000e280000000a00 */
[----:B------:R-:W2:Y:S01]  /*0160*/  LDG.E.CONSTANT R7, desc[UR4][R6.64] ;  /* 0x0000000406077981 */ /* 0x000ea2000c1e9900 */
[----:B---3--:R-:W-:-:S04]  /*0170*/  IMAD.WIDE.U32 R8, R11, 0x4, R8 ;  /* 0x000000040b087825 */ /* 0x008fc800078e0008 */
[----:B0-----:R-:W-:-:S05]  /*0180*/  IMAD.WIDE.U32 R4, R11, 0x4, R4 ;  /* 0x000000040b047825 */ /* 0x001fca00078e0004 */
[----:B----4-:R-:W-:Y:S04]  /*0190*/  STG.E desc[UR4][R4.64], R3 ;  /* 0x0000000304007986 */ /* 0x010fe8000c101904 */
[----:B--2---:R-:W-:Y:S01]  /*01a0*/  STG.E desc[UR4][R8.64], R7 ;  /* 0x0000000708007986 */ /* 0x004fe2000c101904 */
[----:B------:R-:W-:Y:S05]  /*01b0*/  EXIT ;  /* 0x000000000000794d */ /* 0x000fea0003800000 */
.L_x_30:
        /* <DEDUP_REMOVED lines=12> */
.L_x_52:


//--------------------- .text._Z21inplace_divide_invertPfS_ii --------------------------
	.section	.text._Z21inplace_divide_invertPfS_ii,"ax",@progbits
	.align	128
        .global         _Z21inplace_divide_invertPfS_ii
        .type           _Z21inplace_divide_invertPfS_ii,@function
        .size           _Z21inplace_divide_invertPfS_ii,(.L_x_49 - _Z21inplace_divide_invertPfS_ii)
        .other          _Z21inplace_divide_invertPfS_ii,@"STO_CUDA_ENTRY STV_DEFAULT"
_Z21inplace_divide_invertPfS_ii:
.text._Z21inplace_divide_invertPfS_ii:
[----:B------:R-:W-:Y:S01]  /*0000*/  LDC R1, c[0x0][0x37c] ;  /* 0x0000df00ff017b82 */ /* 0x000fe20000000800 */
[----:B------:R-:W0:Y:S07]  /*0010*/  S2R R0, SR_TID.X ;  /* 0x0000000000007919 */ /* 0x000e2e0000002100 */
[----:B------:R-:W0:Y:S08]  /*0020*/  S2UR UR4, SR_CTAID.X ;  /* 0x00000000000479c3 */ /* 0x000e300000002500 */
[----:B------:R-:W0:Y:S02]  /*0030*/  LDC.64 R6, c[0x0][0x390] ;  /* 0x0000e400ff067b82 */ /* 0x000e240000000a00 */
[----:B0-----:R-:W-:-:S05]  /*0040*/  IMAD R7, R7, UR4, R0 ;  /* 0x0000000407077c24 */ /* 0x001fca000f8e0200 */
[----:B------:R-:W-:-:S13]  /*0050*/  ISETP.GE.AND P0, PT, R7, R6, PT ;  /* 0x000000060700720c */ /* 0x000fda0003f06270 */
[----:B------:R-:W-:Y:S05]  /*0060*/  @P0 EXIT ;  /* 0x000000000000094d */ /* 0x000fea0003800000 */
[----:B------:R-:W0:Y:S01]  /*0070*/  LDC.64 R4, c[0x0][0x380] ;  /* 0x0000e000ff047b82 */ /* 0x000e220000000a00 */
[----:B------:R-:W1:Y:S01]  /*0080*/  LDCU.64 UR4, c[0x0][0x358] ;  /* 0x00006b00ff0477ac */ /* 0x000e620008000a00 */
[----:B0-----:R-:W-:-:S05]  /*0090*/  IMAD.WIDE R4, R7, 0x4, R4 ;  /* 0x0000000407047825 */ /* 0x001fca00078e0204 */
[----:B-1----:R-:W2:Y:S01]  /*00a0*/  LDG.E R0, desc[UR4][R4.64] ;  /* 0x0000000404007981 */ /* 0x002ea2000c1e1900 */
[----:B------:R-:W-:Y:S01]  /*00b0*/  I2FP.F32.S32 R3, R6 ;  /* 0x0000000600037245 */ /* 0x000fe20000201400 */
[----:B------:R-:W-:Y:S03]  /*00c0*/  BSSY.RECONVERGENT B0, `(.L_x_31) ;  /* 0x000000c000007945 */ /* 0x000fe60003800200 */
[----:B------:R-:W0:Y:S02]  /*00d0*/  MUFU.RCP R2, R3 ;  /* 0x0000000300027308 */ /* 0x000e240000001000 */
[----:B0-----:R-:W-:-:S04]  /*00e0*/  FFMA R9, -R3, R2, 1 ;  /* 0x3f80000003097423 */ /* 0x001fc80000000102 */
[----:B------:R-:W-:Y:S02]  /*00f0*/  FFMA R9, R2, R9, R2 ;  /* 0x0000000902097223 */ /* 0x000fe40000000002 */
[----:B--2---:R-:W0:Y:S02]  /*0100*/  FCHK P0, R0, R3 ;  /* 0x0000000300007302 */ /* 0x004e240000000000 */
[----:B------:R-:W-:-:S04]  /*0110*/  FFMA R2, R0, R9, RZ ;  /* 0x0000000900027223 */ /* 0x000fc800000000ff */
[----:B------:R-:W-:-:S04]  /*0120*/  FFMA R6, -R3, R2, R0 ;  /* 0x0000000203067223 */ /* 0x000fc80000000100 */
[----:B------:R-:W-:Y:S01]  /*0130*/  FFMA R11, R9, R6, R2 ;  /* 0x00000006090b7223 */ /* 0x000fe20000000002 */
[----:B0-----:R-:W-:Y:S06]  /*0140*/  @!P0 BRA `(.L_x_32) ;  /* 0x00000000000c8947 */ /* 0x001fec0003800000 */
[----:B------:R-:W-:-:S07]  /*0150*/  MOV R2, 0x170 ;  /* 0x0000017000027802 */ /* 0x000fce0000000f00 */
[----:B------:R-:W-:Y:S05]  /*0160*/  CALL.REL.NOINC `($__internal_2_$__cuda_sm3x_div_rn_noftz_f32_slowpath) ;  /* 0x0000000000587944 */ /* 0x000fea0003c00000 */
[----:B------:R-:W-:-:S07]  /*0170*/  IMAD.MOV.U32 R11, RZ, RZ, R0 ;  /* 0x000000ffff0b7224 */ /* 0x000fce00078e0000 */
.L_x_32:
[----:B------:R-:W-:Y:S05]  /*0180*/  BSYNC.RECONVERGENT B0 ;  /* 0x0000000000007941 */ /* 0x000fea0003800200 */
.L_x_31:
[----:B------:R-:W0:Y:S01]  /*0190*/  LDC.64 R8, c[0x0][0x388] ;  /* 0x0000e200ff087b82 */ /* 0x000e220000000a00 */
[----:B------:R1:W-:Y:S01]  /*01a0*/  STG.E desc[UR4][R4.64], R11 ;  /* 0x0000000b04007986 */ /* 0x0003e2000c101904 */
[----:B0-----:R-:W-:-:S05]  /*01b0*/  IMAD.WIDE R6, R7, 0x4, R8 ;  /* 0x0000000407067825 */ /* 0x001fca00078e0208 */
[----:B------:R-:W2:Y:S01]  /*01c0*/  LDG.E R2, desc[UR4][R6.64] ;  /* 0x0000000406027981 */ /* 0x000ea2000c1e1900 */
[----:B------:R-:W0:Y:S01]  /*01d0*/  MUFU.RCP R0, R3 ;  /* 0x0000000300007308 */ /* 0x000e220000001000 */
[----:B------:R-:W-:Y:S01]  /*01e0*/  BSSY.RECONVERGENT B0, `(.L_x_33) ;  /* 0x000000c000007945 */ /* 0x000fe20003800200 */
[----:B0-----:R-:W-:-:S04]  /*01f0*/  FFMA R9, -R3, R0, 1 ;  /* 0x3f80000003097423 */ /* 0x001fc80000000100 */
[----:B------:R-:W-:Y:S02]  /*0200*/  FFMA R0, R0, R9, R0 ;  /* 0x0000000900007223 */ /* 0x000fe40000000000 */
[----:B--2---:R-:W0:Y:S02]  /*0210*/  FCHK P0, R2, R3 ;  /* 0x0000000302007302 */ /* 0x004e240000000000 */
[----:B------:R-:W-:-:S04]  /*0220*/  FFMA R9, R0, R2, RZ ;  /* 0x0000000200097223 */ /* 0x000fc800000000ff */
[----:B------:R-:W-:-:S04]  /*0230*/  FFMA R8, -R3, R9, R2 ;  /* 0x0000000903087223 */ /* 0x000fc80000000102 */
[----:B------:R-:W-:Y:S01]  /*0240*/  FFMA R9, R0, R8, R9 ;  /* 0x0000000800097223 */ /* 0x000fe20000000009 */
[----:B01----:R-:W-:Y:S06]  /*0250*/  @!P0 BRA `(.L_x_34) ;  /* 0x0000000000108947 */ /* 0x003fec0003800000 */
[----:B------:R-:W-:Y:S01]  /*0260*/  IMAD.MOV.U32 R0, RZ, RZ, R2 ;  /* 0x000000ffff007224 */ /* 0x000fe200078e0002 */
[----:B------:R-:W-:-:S07]  /*0270*/  MOV R2, 0x290 ;  /* 0x0000029000027802 */ /* 0x000fce0000000f00 */
[----:B------:R-:W-:Y:S05]  /*0280*/  CALL.REL.NOINC `($__internal_2_$__cuda_sm3x_div_rn_noftz_f32_slowpath) ;  /* 0x0000000000107944 */ /* 0x000fea0003c00000 */
[----:B------:R-:W-:-:S07]  /*0290*/  IMAD.MOV.U32 R9, RZ, RZ, R0 ;  /* 0x000000ffff097224 */ /* 0x000fce00078e0000 */
.L_x_34:
[----:B------:R-:W-:Y:S05]  /*02a0*/  BSYNC.RECONVERGENT B0 ;  /* 0x0000000000007941 */ /* 0x000fea0003800200 */
.L_x_33:
[----:B------:R-:W-:Y:S01]  /*02b0*/  STG.E desc[UR4][R6.64], R9 ;  /* 0x0000000906007986 */ /* 0x000fe2000c101904 */
[----:B------:R-:W-:Y:S05]  /*02c0*/  EXIT ;  /* 0x000000000000794d */ /* 0x000fea0003800000 */
        .weak           $__internal_2_$__cuda_sm3x_div_rn_noftz_f32_slowpath
        .type           $__internal_2_$__cuda_sm3x_div_rn_noftz_f32_slowpath,@function
        .size           $__internal_2_$__cuda_sm3x_div_rn_noftz_f32_slowpath,(.L_x_49 - $__internal_2_$__cuda_sm3x_div_rn_noftz_f32_slowpath)
$__internal_2_$__cuda_sm3x_div_rn_noftz_f32_slowpath:
[--C-:B------:R-:W-:Y:S01]  /*02d0*/  SHF.R.U32.HI R9, RZ, 0x17, R3.reuse ;  /* 0x00000017ff097819 */ /* 0x100fe20000011603 */
[----:B------:R-:W-:Y:S01]  /*02e0*/  BSSY.RECONVERGENT B1, `(.L_x_35) ;  /* 0x0000063000017945 */ /* 0x000fe20003800200 */
[----:B------:R-:W-:Y:S01]  /*02f0*/  SHF.R.U32.HI R8, RZ, 0x17, R0 ;  /* 0x00000017ff087819 */ /* 0x000fe20000011600 */
[----:B------:R-:W-:Y:S01]  /*0300*/  IMAD.MOV.U32 R11, RZ, RZ, R3 ;  /* 0x000000ffff0b7224 */ /* 0x000fe200078e0003 */
[----:B------:R-:W-:Y:S02]  /*0310*/  LOP3.LUT R9, R9, 0xff, RZ, 0xc0, !PT ;  /* 0x000000ff09097812 */ /* 0x000fe400078ec0ff */
[----:B------:R-:W-:-:S03]  /*0320*/  LOP3.LUT R14, R8, 0xff, RZ, 0xc0, !PT ;  /* 0x000000ff080e7812 */ /* 0x000fc600078ec0ff */
[----:B------:R-:W-:Y:S02]  /*0330*/  VIADD R12, R9, 0xffffffff ;  /* 0xffffffff090c7836 */ /* 0x000fe40000000000 */
[----:B------:R-:W-:-:S03]  /*0340*/  VIADD R10, R14, 0xffffffff ;  /* 0xffffffff0e0a7836 */ /* 0x000fc60000000000 */
[----:B------:R-:W-:-:S04]  /*0350*/  ISETP.GT.U32.AND P0, PT, R12, 0xfd, PT ;  /* 0x000000fd0c00780c */ /* 0x000fc80003f04070 */
[----:B------:R-:W-:-:S13]  /*0360*/  ISETP.GT.U32.OR P0, PT, R10, 0xfd, P0 ;  /* 0x000000fd0a00780c */ /* 0x000fda0000704470 */
[----:B------:R-:W-:Y:S01]  /*0370*/  @!P0 IMAD.MOV.U32 R8, RZ, RZ, RZ ;  /* 0x000000ffff088224 */ /* 0x000fe200078e00ff */
[----:B------:R-:W-:Y:S06]  /*0380*/  @!P0 BRA `(.L_x_36) ;  /* 0x00000000005c8947 */ /* 0x000fec0003800000 */
[----:B------:R-:W-:Y:S02]  /*0390*/  FSETP.GTU.FTZ.AND P0, PT, |R0|, +INF , PT ;  /* 0x7f8000000000780b */ /* 0x000fe40003f1c200 */
[----:B------:R-:W-:-:S04]  /*03a0*/  FSETP.GTU.FTZ.AND P1, PT, |R3|, +INF , PT ;  /* 0x7f8000000300780b */ /* 0x000fc80003f3c200 */
[----:B------:R-:W-:-:S13]  /*03b0*/  PLOP3.LUT P0, PT, P0, P1, PT, 0xf8, 0x8f ;  /* 0x00000000008f781c */ /* 0x000fda0000703f70 */
[----:B------:R-:W-:Y:S05]  /*03c0*/  @P0 BRA `(.L_x_37) ;  /* 0x00000004004c0947 */ /* 0x000fea0003800000 */
[----:B------:R-:W-:-:S13]  /*03d0*/  LOP3.LUT P0, RZ, R11, 0x7fffffff, R0, 0xc8, !PT ;  /* 0x7fffffff0bff7812 */ /* 0x000fda000780c800 */
[----:B------:R-:W-:Y:S05]  /*03e0*/  @!P0 BRA `(.L_x_38) ;  /* 0x00000004003c8947 */ /* 0x000fea0003800000 */
[C---:B------:R-:W-:Y:S02]  /*03f0*/  FSETP.NEU.FTZ.AND P2, PT, |R0|.reuse, +INF , PT ;  /* 0x7f8000000000780b */ /* 0x040fe40003f5d200 */
[----:B------:R-:W-:Y:S02]  /*0400*/  FSETP.NEU.FTZ.AND P1, PT, |R3|, +INF , PT ;  /* 0x7f8000000300780b */ /* 0x000fe40003f3d200 */
[----:B------:R-:W-:-:S11]  /*0410*/  FSETP.NEU.FTZ.AND P0, PT, |R0|, +INF , PT ;  /* 0x7f8000000000780b */ /* 0x000fd60003f1d200 */
[----:B------:R-:W-:Y:S05]  /*0420*/  @!P1 BRA !P2, `(.L_x_38) ;  /* 0x00000004002c9947 */ /* 0x000fea0005000000 */
[----:B------:R-:W-:-:S04]  /*0430*/  LOP3.LUT P2, RZ, R0, 0x7fffffff, RZ, 0xc0, !PT ;  /* 0x7fffffff00ff7812 */ /* 0x000fc8000784c0ff */
[----:B------:R-:W-:-:S13]  /*0440*/  PLOP3.LUT P1, PT, P1, P2, PT, 0x2f, 0xf2 ;  /* 0x0000000000f2781c */ /* 0x000fda0000f24577 */
[----:B------:R-:W-:Y:S05]  /*0450*/  @P1 BRA `(.L_x_39) ;  /* 0x0000000400181947 */ /* 0x000fea0003800000 */
[----:B------:R-:W-:-:S04]  /*0460*/  LOP3.LUT P1, RZ, R11, 0x7fffffff, RZ, 0xc0, !PT ;  /* 0x7fffffff0bff7812 */ /* 0x000fc8000782c0ff */
[----:B------:R-:W-:-:S13]  /*0470*/  PLOP3.LUT P0, PT, P0, P1, PT, 0x2f, 0xf2 ;  /* 0x0000000000f2781c */ /* 0x000fda0000702577 */
[----:B------:R-:W-:Y:S05]  /*0480*/  @P0 BRA `(.L_x_40) ;  /* 0x0000000400000947 */ /* 0x000fea0003800000 */
[----:B------:R-:W-:Y:S02]  /*0490*/  ISETP.GE.AND P0, PT, R10, RZ, PT ;  /* 0x000000ff0a00720c */ /* 0x000fe40003f06270 */
[----:B------:R-:W-:-:S11]  /*04a0*/  ISETP.GE.AND P1, PT, R12, RZ, PT ;  /* 0x000000ff0c00720c */ /* 0x000fd60003f26270 */
[----:B------:R-:W-:Y:S02]  /*04b0*/  @P0 IMAD.MOV.U32 R8, RZ, RZ, RZ ;  /* 0x000000ffff080224 */ /* 0x000fe400078e00ff */
[----:B------:R-:W-:Y:S01]  /*04c0*/  @!P0 FFMA R0, R0, 1.84467440737095516160e+19, RZ ;  /* 0x5f80000000008823 */ /* 0x000fe200000000ff */
[----:B------:R-:W-:Y:S02]  /*04d0*/  @!P0 IMAD.MOV.U32 R8, RZ, RZ, -0x40 ;  /* 0xffffffc0ff088424 */ /* 0x000fe400078e00ff */
[----:B------:R-:W-:Y:S02]  /*04e0*/  @!P1 FFMA R11, R3, 1.84467440737095516160e+19, RZ ;  /* 0x5f800000030b9823 */ /* 0x000fe400000000ff */
[----:B------:R-:W-:-:S07]  /*04f0*/  @!P1 VIADD R8, R8, 0x40 ;  /* 0x0000004008089836 */ /* 0x000fce0000000000 */
.L_x_36:
[----:B------:R-:W-:Y:S01]  /*0500*/  LEA R10, R9, 0xc0800000, 0x17 ;  /* 0xc0800000090a7811 */ /* 0x000fe200078eb8ff */
[----:B------:R-:W-:Y:S04]  /*0510*/  BSSY.RECONVERGENT B2, `(.L_x_41) ;  /* 0x0000036000027945 */ /* 0x000fe80003800200 */
[----:B------:R-:W-:Y:S02]  /*0520*/  IMAD.IADD R11, R11, 0x1, -R10 ;  /* 0x000000010b0b7824 */ /* 0x000fe400078e0a0a */
[----:B------:R-:W-:Y:S02]  /*0530*/  VIADD R10, R14, 0xffffff81 ;  /* 0xffffff810e0a7836 */ /* 0x000fe40000000000 */
[----:B------:R0:W1:Y:S01]  /*0540*/  MUFU.RCP R12, R11 ;  /* 0x0000000b000c7308 */ /* 0x0000620000001000 */
[----:B------:R-:W-:Y:S01]  /*0550*/  FADD.FTZ R13, -R11, -RZ ;  /* 0x800000ff0b0d7221 */ /* 0x000fe20000010100 */
[C---:B------:R-:W-:Y:S01]  /*0560*/  IMAD R0, R10.reuse, -0x800000, R0 ;  /* 0xff8000000a007824 */ /* 0x040fe200078e0200 */
[----:B0-----:R-:W-:-:S05]  /*0570*/  IADD3 R11, PT, PT, R10, 0x7f, -R9 ;  /* 0x0000007f0a0b7810 */ /* 0x001fca0007ffe809 */
[----:B------:R-:W-:Y:S02]  /*0580*/  IMAD.IADD R11, R11, 0x1, R8 ;  /* 0x000000010b0b7824 */ /* 0x000fe400078e0208 */
[----:B-1----:R-:W-:-:S04]  /*0590*/  FFMA R15, R12, R13, 1 ;  /* 0x3f8000000c0f7423 */ /* 0x002fc8000000000d */
[----:B------:R-:W-:-:S04]  /*05a0*/  FFMA R17, R12, R15, R12 ;  /* 0x0000000f0c117223 */ /* 0x000fc8000000000c */
[----:B------:R-:W-:-:S04]  /*05b0*/  FFMA R12, R0, R17, RZ ;  /* 0x00000011000c7223 */ /* 0x000fc800000000ff */
[----:B------:R-:W-:-:S04]  /*05c0*/  FFMA R15, R13, R12, R0 ;  /* 0x0000000c0d0f7223 */ /* 0x000fc80000000000 */
[----:B------:R-:W-:-:S04]  /*05d0*/  FFMA R12, R17, R15, R12 ;  /* 0x0000000f110c7223 */ /* 0x000fc8000000000c */
[----:B------:R-:W-:-:S04]  /*05e0*/  FFMA R13, R13, R12, R0 ;  /* 0x0000000c0d0d7223 */ /* 0x000fc80000000000 */
[----:B------:R-:W-:-:S05]  /*05f0*/  FFMA R0, R17, R13, R12 ;  /* 0x0000000d11007223 */ /* 0x000fca000000000c */
[----:B------:R-:W-:-:S04]  /*0600*/  SHF.R.U32.HI R9, RZ, 0x17, R0 ;  /* 0x00000017ff097819 */ /* 0x000fc80000011600 */
[----:B------:R-:W-:-:S05]  /*0610*/  LOP3.LUT R9, R9, 0xff, RZ, 0xc0, !PT ;  /* 0x000000ff09097812 */ /* 0x000fca00078ec0ff */
[----:B------:R-:W-:-:S04]  /*0620*/  IMAD.IADD R14, R9, 0x1, R11 ;  /* 0x00000001090e7824 */ /* 0x000fc800078e020b */
[----:B------:R-:W-:-:S05]  /*0630*/  VIADD R8, R14, 0xffffffff ;  /* 0xffffffff0e087836 */ /* 0x000fca0000000000 */
[----:B------:R-:W-:-:S13]  /*0640*/  ISETP.GE.U32.AND P0, PT, R8, 0xfe, PT ;  /* 0x000000fe0800780c */ /* 0x000fda0003f06070 */
[----:B------:R-:W-:Y:S05]  /*0650*/  @!P0 BRA `(.L_x_42) ;  /* 0x0000000000808947 */ /* 0x000fea0003800000 */
[----:B------:R-:W-:-:S13]  /*0660*/  ISETP.GT.AND P0, PT, R14, 0xfe, PT ;  /* 0x000000fe0e00780c */ /* 0x000fda0003f04270 */
[----:B------:R-:W-:Y:S05]  /*0670*/  @P0 BRA `(.L_x_43) ;  /* 0x00000000006c0947 */ /* 0x000fea0003800000 */
[----:B------:R-:W-:-:S13]  /*0680*/  ISETP.GE.AND P0, PT, R14, 0x1, PT ;  /* 0x000000010e00780c */ /* 0x000fda0003f06270 */
[----:B------:R-:W-:Y:S05]  /*0690*/  @P0 BRA `(.L_x_44) ;  /* 0x0000000000740947 */ /* 0x000fea0003800000 */
[----:B------:R-:W-:Y:S02]  /*06a0*/  ISETP.GE.AND P0, PT, R14, -0x18, PT ;  /* 0xffffffe80e00780c */ /* 0x000fe40003f06270 */
[----:B------:R-:W-:-:S11]  /*06b0*/  LOP3.LUT R0, R0, 0x80000000, RZ, 0xc0, !PT ;  /* 0x8000000000007812 */ /* 0x000fd600078ec0ff */
[----:B------:R-:W-:Y:S05]  /*06c0*/  @!P0 BRA `(.L_x_44) ;  /* 0x0000000000688947 */ /* 0x000fea0003800000 */
[CCC-:B------:R-:W-:Y:S01]  /*06d0*/  FFMA.RZ R8, R17.reuse, R13.reuse, R12.reuse ;  /* 0x0000000d11087223 */ /* 0x1c0fe2000000c00c */
[C---:B------:R-:W-:Y:S02]  /*06e0*/  VIADD R11, R14.reuse, 0x20 ;  /* 0x000000200e0b7836 */ /* 0x040fe40000000000 */
[CCC-:B------:R-:W-:Y:S01]  /*06f0*/  FFMA.RM R9, R17.reuse, R13.reuse, R12.reuse ;  /* 0x0000000d11097223 */ /* 0x1c0fe2000000400c */
[----:B------:R-:W-:Y:S02]  /*0700*/  ISETP.NE.AND P2, PT, R14, RZ, PT ;  /* 0x000000ff0e00720c */ /* 0x000fe40003f45270 */
[----:B------:R-:W-:Y:S01]  /*0710*/  LOP3.LUT R10, R8, 0x7fffff, RZ, 0xc0, !PT ;  /* 0x007fffff080a7812 */ /* 0x000fe200078ec0ff */
[----:B------:R-:W-:Y:S01]  /*0720*/  FFMA.RP R8, R17, R13, R12 ;  /* 0x0000000d11087223 */ /* 0x000fe2000000800c */
[----:B------:R-:W-:Y:S01]  /*0730*/  IMAD.MOV R12, RZ, RZ, -R14 ;  /* 0x000000ffff0c7224 */ /* 0x000fe200078e0a0e */
[----:B------:R-:W-:Y:S02]  /*0740*/  ISETP.NE.AND P1, PT, R14, RZ, PT ;  /* 0x000000ff0e00720c */ /* 0x000fe40003f25270 */
[----:B------:R-:W-:-:S02]  /*0750*/  LOP3.LUT R10, R10, 0x800000, RZ, 0xfc, !PT ;  /* 0x008000000a0a7812 */ /* 0x000fc400078efcff */
[----:B------:R-:W-:Y:S02]  /*0760*/  FSETP.NEU.FTZ.AND P0, PT, R8, R9, PT ;  /* 0x000000090800720b */ /* 0x000fe40003f1d000 */
[----:B------:R-:W-:Y:S02]  /*0770*/  SHF.L.U32 R11, R10, R11, RZ ;  /* 0x0000000b0a0b7219 */ /* 0x000fe400000006ff */
[----:B------:R-:W-:Y:S02]  /*0780*/  SEL R9, R12, RZ, P2 ;  /* 0x000000ff0c097207 */ /* 0x000fe40001000000 */
[----:B------:R-:W-:Y:S02]  /*0790*/  ISETP.NE.AND P1, PT, R11, RZ, P1 ;  /* 0x000000ff0b00720c */ /* 0x000fe40000f25270 */
[----:B------:R-:W-:Y:S02]  /*07a0*/  SHF.R.U32.HI R9, RZ, R9, R10 ;  /* 0x00000009ff097219 */ /* 0x000fe4000001160a */
[----:B------:R-:W-:-:S02]  /*07b0*/  PLOP3.LUT P0, PT, P0, P1, PT, 0xf8, 0x8f ;  /* 0x00000000008f781c */ /* 0x000fc40000703f70 */
[----:B------:R-:W-:Y:S02]  /*07c0*/  SHF.R.U32.HI R11, RZ, 0x1, R9 ;  /* 0x00000001ff0b7819 */ /* 0x000fe40000011609 */
[----:B------:R-:W-:-:S04]  /*07d0*/  SEL R8, RZ, 0x1, !P0 ;  /* 0x00000001ff087807 */ /* 0x000fc80004000000 */
[----:B------:R-:W-:-:S04]  /*07e0*/  LOP3.LUT R8, R8, 0x1, R11, 0xf8, !PT ;  /* 0x0000000108087812 */ /* 0x000fc800078ef80b */
[----:B------:R-:W-:-:S05]  /*07f0*/  LOP3.LUT R8, R8, R9, RZ, 0xc0, !PT ;  /* 0x0000000908087212 */ /* 0x000fca00078ec0ff */
[----:B------:R-:W-:-:S05]  /*0800*/  IMAD.IADD R11, R11, 0x1, R8 ;  /* 0x000000010b0b7824 */ /* 0x000fca00078e0208 */
[----:B------:R-:W-:Y:S01]  /*0810*/  LOP3.LUT R0, R11, R0, RZ, 0xfc, !PT ;  /* 0x000000000b007212 */ /* 0x000fe200078efcff */
[----:B------:R-:W-:Y:S06]  /*0820*/  BRA `(.L_x_44) ;  /* 0x0000000000107947 */ /* 0x000fec0003800000 */
.L_x_43:
[----:B------:R-:W-:-:S04]  /*0830*/  LOP3.LUT R0, R0, 0x80000000, RZ, 0xc0, !PT ;  /* 0x8000000000007812 */ /* 0x000fc800078ec0ff */
[----:B------:R-:W-:Y:S01]  /*0840*/  LOP3.LUT R0, R0, 0x7f800000, RZ, 0xfc, !PT ;  /* 0x7f80000000007812 */ /* 0x000fe200078efcff */
[----:B------:R-:W-:Y:S06]  /*0850*/  BRA `(.L_x_44) ;  /* 0x0000000000047947 */ /* 0x000fec0003800000 */
.L_x_42:
[----:B------:R-:W-:-:S07]  /*0860*/  IMAD R0, R11, 0x800000, R0 ;  /* 0x008000000b007824 */ /* 0x000fce00078e0200 */
.L_x_44:
[----:B------:R-:W-:Y:S05]  /*0870*/  BSYNC.RECONVERGENT B2 ;  /* 0x0000000000027941 */ /* 0x000fea0003800200 */
.L_x_41:
[----:B------:R-:W-:Y:S05]  /*0880*/  BRA `(.L_x_45) ;  /* 0x0000000000207947 */ /* 0x000fea0003800000 */
.L_x_40:
[----:B------:R-:W-:-:S04]  /*0890*/  LOP3.LUT R0, R11, 0x80000000, R0, 0x48, !PT ;  /* 0x800000000b007812 */ /* 0x000fc800078e4800 */
[----:B------:R-:W-:Y:S01]  /*08a0*/  LOP3.LUT R0, R0, 0x7f800000, RZ, 0xfc, !PT ;  /* 0x7f80000000007812 */ /* 0x000fe200078efcff */
[----:B------:R-:W-:Y:S06]  /*08b0*/  BRA `(.L_x_45) ;  /* 0x0000000000147947 */ /* 0x000fec0003800000 */
.L_x_39:
[----:B------:R-:W-:Y:S01]  /*08c0*/  LOP3.LUT R0, R11, 0x80000000, R0, 0x48, !PT ;  /* 0x800000000b007812 */ /* 0x000fe200078e4800 */
[----:B------:R-:W-:Y:S06]  /*08d0*/  BRA `(.L_x_45) ;  /* 0x00000000000c7947 */ /* 0x000fec0003800000 */
.L_x_38:
[----:B------:R-:W0:Y:S01]  /*08e0*/  MUFU.RSQ R0, -QNAN ;  /* 0xffc0000000007908 */ /* 0x000e220000001400 */
[----:B------:R-:W-:Y:S05]  /*08f0*/  BRA `(.L_x_45) ;  /* 0x0000000000047947 */ /* 0x000fea0003800000 */
.L_x_37:
[----:B------:R-:W-:-:S07]  /*0900*/  FADD.FTZ R0, R0, R3 ;  /* 0x0000000300007221 */ /* 0x000fce0000010000 */
.L_x_45:
[----:B------:R-:W-:Y:S05]  /*0910*/  BSYNC.RECONVERGENT B1 ;  /* 0x0000000000017941 */ /* 0x000fea0003800200 */
.L_x_35:
[----:B------:R-:W-:Y:S02]  /*0920*/  IMAD.MOV.U32 R8, RZ, RZ, R2 ;  /* 0x000000ffff087224 */ /* 0x000fe400078e0002 */
[----:B------:R-:W-:-:S04]  /*0930*/  IMAD.MOV.U32 R9, RZ, RZ, 0x0 ;  /* 0x00000000ff097424 */ /* 0x000fc800078e00ff */
[----:B0-----:R-:W-:Y:S05]  /*0940*/  RET.REL.NODEC R8 `(_Z21inplace_divide_invertPfS_ii) ;  /* 0xfffffff408ac7950 */ /* 0x001fea0003c3ffff */
.L_x_46:
        /* <DEDUP_REMOVED lines=11> */
.L_x_49:


//--------------------- .nv.global.init           --------------------------
	.section	.nv.global.init,"aw",@progbits
	.align	4
.nv.global.init:
	.type		__cudart_i2opi_f,@object
	.size		__cudart_i2opi_f,(.L_0 - __cudart_i2opi_f)
__cudart_i2opi_f:
        /*0000*/ 	.byte	0x41, 0x90, 0x43, 0x3c, 0x99, 0x95, 0x62, 0xdb, 0xc0, 0xdd, 0x34, 0xf5, 0xd1, 0x57, 0x27, 0xfc
        /*0010*/ 	.byte	0x29, 0x15, 0x44, 0x4e, 0x6e, 0x83, 0xf9, 0xa2
.L_0:


//--------------------- .nv.shared.reserved.0     --------------------------
	.section	.nv.shared.reserved.0,"aw",@nobits
	.weak		__nv_reservedSMEM_offset_0_alias
	.size		__nv_reservedSMEM_offset_0_alias, 0, 64
	.other		__nv_reservedSMEM_offset_0_alias,@"STO_CUDA_RESERVED_SHARED STV_DEFAULT"
__nv_reservedSMEM_offset_0_alias:
	.zero		0
	.zero		64


//--------------------- .nv.constant0._Z17inplace_fft_outerPfS_iiib --------------------------
	.section	.nv.constant0._Z17inplace_fft_outerPfS_iiib,"a",@progbits
	.sectionflags	@""
	.align	4
.nv.constant0._Z17inplace_fft_outerPfS_iiib:
	.zero		925


//--------------------- .nv.constant0._Z11inplace_fftPfS_iiiib --------------------------
	.section	.nv.constant0._Z11inplace_fftPfS_iiiib,"a",@progbits
	.sectionflags	@""
	.align	4
.nv.constant0._Z11inplace_fftPfS_iiiib:
	.zero		929


//--------------------- .nv.constant0._Z14bitrev_reorderPfS_S_S_imi --------------------------
	.section	.nv.constant0._Z14bitrev_reorderPfS_S_S_imi,"a",@progbits
	.sectionflags	@""
	.align	4
.nv.constant0._Z14bitrev_reorderPfS_S_S_imi:
	.zero		948


//--------------------- .nv.constant0._Z21inplace_divide_invertPfS_ii --------------------------
	.section	.nv.constant0._Z21inplace_divide_invertPfS_ii,"a",@progbits
	.sectionflags	@""
	.align	4
.nv.constant0._Z21inplace_divide_invertPfS_ii:
	.zero		920


//--------------------- SYMBOLS --------------------------

	.type		.nv.reservedSmem.offset0,@object
	.size		.nv.reservedSmem.offset0,0x4
